//
// Generated by NVIDIA NVVM Compiler
//
// Compiler Build ID: CL-36424714
// Cuda compilation tools, release 13.0, V13.0.88
// Based on NVVM 20.0.0
//

.version 9.0
.target sm_100
.address_size 64

	// .globl	_Z10naiveSgemmPfS_S_iii
// _ZZ11shared_gemmPfS_S_iiiE3s_a has been demoted
// _ZZ11shared_gemmPfS_S_iiiE3s_b has been demoted

.visible .entry _Z10naiveSgemmPfS_S_iii(
	.param .u64 .ptr .align 1 _Z10naiveSgemmPfS_S_iii_param_0,
	.param .u64 .ptr .align 1 _Z10naiveSgemmPfS_S_iii_param_1,
	.param .u64 .ptr .align 1 _Z10naiveSgemmPfS_S_iii_param_2,
	.param .u32 _Z10naiveSgemmPfS_S_iii_param_3,
	.param .u32 _Z10naiveSgemmPfS_S_iii_param_4,
	.param .u32 _Z10naiveSgemmPfS_S_iii_param_5
)
{
	.reg .pred 	%p<13>;
	.reg .b32 	%r<41>;
	.reg .b32 	%f<68>;
	.reg .b64 	%rd<53>;

	ld.param.u64 	%rd7, [_Z10naiveSgemmPfS_S_iii_param_0];
	ld.param.u64 	%rd8, [_Z10naiveSgemmPfS_S_iii_param_1];
	ld.param.u64 	%rd6, [_Z10naiveSgemmPfS_S_iii_param_2];
	ld.param.u32 	%r20, [_Z10naiveSgemmPfS_S_iii_param_3];
	ld.param.u32 	%r18, [_Z10naiveSgemmPfS_S_iii_param_4];
	ld.param.u32 	%r19, [_Z10naiveSgemmPfS_S_iii_param_5];
	cvta.to.global.u64 	%rd1, %rd8;
	cvta.to.global.u64 	%rd2, %rd7;
	mov.u32 	%r21, %ctaid.x;
	mov.u32 	%r22, %ntid.x;
	mov.u32 	%r23, %tid.x;
	mad.lo.s32 	%r1, %r21, %r22, %r23;
	mov.u32 	%r24, %ctaid.y;
	mov.u32 	%r25, %ntid.y;
	mov.u32 	%r26, %tid.y;
	mad.lo.s32 	%r2, %r24, %r25, %r26;
	setp.ge.s32 	%p1, %r2, %r20;
	setp.ge.s32 	%p2, %r1, %r18;
	or.pred  	%p3, %p1, %p2;
	@%p3 bra 	$L__BB0_14;
	setp.lt.s32 	%p4, %r19, 1;
	mov.f32 	%f67, 0f00000000;
	@%p4 bra 	$L__BB0_13;
	mul.lo.s32 	%r3, %r19, %r2;
	and.b32  	%r4, %r19, 7;
	setp.lt.u32 	%p5, %r19, 8;
	mov.f32 	%f67, 0f00000000;
	mov.b32 	%r39, 0;
	@%p5 bra 	$L__BB0_5;
	and.b32  	%r39, %r19, 2147483640;
	neg.s32 	%r37, %r39;
	shl.b32 	%r7, %r18, 3;
	mul.wide.u32 	%rd9, %r3, 4;
	add.s64 	%rd10, %rd9, %rd2;
	add.s64 	%rd52, %rd10, 16;
	mov.f32 	%f67, 0f00000000;
	mul.wide.s32 	%rd13, %r18, 4;
	mov.u32 	%r36, %r1;
$L__BB0_4:
	.pragma "nounroll";
	ld.global.nc.f32 	%f17, [%rd52+-16];
	mul.wide.s32 	%rd11, %r36, 4;
	add.s64 	%rd12, %rd1, %rd11;
	ld.global.nc.f32 	%f18, [%rd12];
	fma.rn.f32 	%f19, %f17, %f18, %f67;
	ld.global.nc.f32 	%f20, [%rd52+-12];
	add.s64 	%rd14, %rd12, %rd13;
	ld.global.nc.f32 	%f21, [%rd14];
	fma.rn.f32 	%f22, %f20, %f21, %f19;
	ld.global.nc.f32 	%f23, [%rd52+-8];
	add.s64 	%rd15, %rd14, %rd13;
	ld.global.nc.f32 	%f24, [%rd15];
	fma.rn.f32 	%f25, %f23, %f24, %f22;
	ld.global.nc.f32 	%f26, [%rd52+-4];
	add.s64 	%rd16, %rd15, %rd13;
	ld.global.nc.f32 	%f27, [%rd16];
	fma.rn.f32 	%f28, %f26, %f27, %f25;
	ld.global.nc.f32 	%f29, [%rd52];
	add.s64 	%rd17, %rd16, %rd13;
	ld.global.nc.f32 	%f30, [%rd17];
	fma.rn.f32 	%f31, %f29, %f30, %f28;
	ld.global.nc.f32 	%f32, [%rd52+4];
	add.s64 	%rd18, %rd17, %rd13;
	ld.global.nc.f32 	%f33, [%rd18];
	fma.rn.f32 	%f34, %f32, %f33, %f31;
	ld.global.nc.f32 	%f35, [%rd52+8];
	add.s64 	%rd19, %rd18, %rd13;
	ld.global.nc.f32 	%f36, [%rd19];
	fma.rn.f32 	%f37, %f35, %f36, %f34;
	ld.global.nc.f32 	%f38, [%rd52+12];
	add.s64 	%rd20, %rd19, %rd13;
	ld.global.nc.f32 	%f39, [%rd20];
	fma.rn.f32 	%f67, %f38, %f39, %f37;
	add.s32 	%r37, %r37, 8;
	add.s32 	%r36, %r36, %r7;
	add.s64 	%rd52, %rd52, 32;
	setp.ne.s32 	%p6, %r37, 0;
	@%p6 bra 	$L__BB0_4;
$L__BB0_5:
	setp.eq.s32 	%p7, %r4, 0;
	@%p7 bra 	$L__BB0_13;
	and.b32  	%r13, %r19, 3;
	setp.lt.u32 	%p8, %r4, 4;
	@%p8 bra 	$L__BB0_8;
	add.s32 	%r28, %r39, %r3;
	mul.wide.u32 	%rd21, %r28, 4;
	add.s64 	%rd22, %rd2, %rd21;
	ld.global.nc.f32 	%f41, [%rd22];
	mad.lo.s32 	%r29, %r39, %r18, %r1;
	mul.wide.s32 	%rd23, %r29, 4;
	add.s64 	%rd24, %rd1, %rd23;
	ld.global.nc.f32 	%f42, [%rd24];
	fma.rn.f32 	%f43, %f41, %f42, %f67;
	cvt.u64.u32 	%rd25, %r3;
	cvt.u64.u32 	%rd26, %r39;
	add.s64 	%rd27, %rd26, %rd25;
	shl.b64 	%rd28, %rd27, 2;
	add.s64 	%rd29, %rd2, %rd28;
	ld.global.nc.f32 	%f44, [%rd29+4];
	mul.wide.s32 	%rd30, %r18, 4;
	add.s64 	%rd31, %rd24, %rd30;
	ld.global.nc.f32 	%f45, [%rd31];
	fma.rn.f32 	%f46, %f44, %f45, %f43;
	ld.global.nc.f32 	%f47, [%rd29+8];
	add.s64 	%rd32, %rd31, %rd30;
	ld.global.nc.f32 	%f48, [%rd32];
	fma.rn.f32 	%f49, %f47, %f48, %f46;
	ld.global.nc.f32 	%f50, [%rd29+12];
	add.s64 	%rd33, %rd32, %rd30;
	ld.global.nc.f32 	%f51, [%rd33];
	fma.rn.f32 	%f67, %f50, %f51, %f49;
	add.s32 	%r39, %r39, 4;
$L__BB0_8:
	setp.eq.s32 	%p9, %r13, 0;
	@%p9 bra 	$L__BB0_13;
	setp.eq.s32 	%p10, %r13, 1;
	@%p10 bra 	$L__BB0_11;
	add.s32 	%r30, %r39, %r3;
	mul.wide.u32 	%rd34, %r30, 4;
	add.s64 	%rd35, %rd2, %rd34;
	ld.global.nc.f32 	%f53, [%rd35];
	mad.lo.s32 	%r31, %r39, %r18, %r1;
	mul.wide.s32 	%rd36, %r31, 4;
	add.s64 	%rd37, %rd1, %rd36;
	ld.global.nc.f32 	%f54, [%rd37];
	fma.rn.f32 	%f55, %f53, %f54, %f67;
	cvt.u64.u32 	%rd38, %r3;
	cvt.u64.u32 	%rd39, %r39;
	add.s64 	%rd40, %rd39, %rd38;
	shl.b64 	%rd41, %rd40, 2;
	add.s64 	%rd42, %rd2, %rd41;
	ld.global.nc.f32 	%f56, [%rd42+4];
	mul.wide.s32 	%rd43, %r18, 4;
	add.s64 	%rd44, %rd37, %rd43;
	ld.global.nc.f32 	%f57, [%rd44];
	fma.rn.f32 	%f67, %f56, %f57, %f55;
	add.s32 	%r39, %r39, 2;
$L__BB0_11:
	and.b32  	%r32, %r19, 1;
	setp.eq.b32 	%p11, %r32, 1;
	not.pred 	%p12, %p11;
	@%p12 bra 	$L__BB0_13;
	add.s32 	%r33, %r39, %r3;
	mul.wide.u32 	%rd45, %r33, 4;
	add.s64 	%rd46, %rd2, %rd45;
	ld.global.nc.f32 	%f58, [%rd46];
	mad.lo.s32 	%r34, %r39, %r18, %r1;
	mul.wide.s32 	%rd47, %r34, 4;
	add.s64 	%rd48, %rd1, %rd47;
	ld.global.nc.f32 	%f59, [%rd48];
	fma.rn.f32 	%f67, %f58, %f59, %f67;
$L__BB0_13:
	mad.lo.s32 	%r35, %r18, %r2, %r1;
	cvta.to.global.u64 	%rd49, %rd6;
	mul.wide.s32 	%rd50, %r35, 4;
	add.s64 	%rd51, %rd49, %rd50;
	st.global.f32 	[%rd51], %f67;
$L__BB0_14:
	ret;

}
	// .globl	_Z11shared_gemmPfS_S_iii
.visible .entry _Z11shared_gemmPfS_S_iii(
	.param .u64 .ptr .align 1 _Z11shared_gemmPfS_S_iii_param_0,
	.param .u64 .ptr .align 1 _Z11shared_gemmPfS_S_iii_param_1,
	.param .u64 .ptr .align 1 _Z11shared_gemmPfS_S_iii_param_2,
	.param .u32 _Z11shared_gemmPfS_S_iii_param_3,
	.param .u32 _Z11shared_gemmPfS_S_iii_param_4,
	.param .u32 _Z11shared_gemmPfS_S_iii_param_5
)
{
	.reg .pred 	%p<3>;
	.reg .b32 	%r<66>;
	.reg .b32 	%f<907>;
	.reg .b64 	%rd<24>;
	// demoted variable
	.shared .align 4 .b8 _ZZ11shared_gemmPfS_S_iiiE3s_a[4096];
	// demoted variable
	.shared .align 4 .b8 _ZZ11shared_gemmPfS_S_iiiE3s_b[4096];
	ld.param.u32 	%r17, [_Z11shared_gemmPfS_S_iii_param_5];
	mov.u32 	%r18, %ctaid.x;
	mov.u32 	%r19, %ctaid.y;
	mov.u32 	%r1, %tid.x;
	mov.u32 	%r2, %tid.y;
	shl.b32 	%r3, %r19, 7;
	shl.b32 	%r4, %r18, 7;
	setp.lt.s32 	%p1, %r17, 1;
	mov.f32 	%f843, 0f00000000;
	mov.f32 	%f844, %f843;
	mov.f32 	%f845, %f843;
	mov.f32 	%f846, %f843;
	mov.f32 	%f847, %f843;
	mov.f32 	%f848, %f843;
	mov.f32 	%f849, %f843;
	mov.f32 	%f850, %f843;
	mov.f32 	%f851, %f843;
	mov.f32 	%f852, %f843;
	mov.f32 	%f853, %f843;
	mov.f32 	%f854, %f843;
	mov.f32 	%f855, %f843;
	mov.f32 	%f856, %f843;
	mov.f32 	%f857, %f843;
	mov.f32 	%f858, %f843;
	mov.f32 	%f859, %f843;
	mov.f32 	%f860, %f843;
	mov.f32 	%f861, %f843;
	mov.f32 	%f862, %f843;
	mov.f32 	%f863, %f843;
	mov.f32 	%f864, %f843;
	mov.f32 	%f865, %f843;
	mov.f32 	%f866, %f843;
	mov.f32 	%f867, %f843;
	mov.f32 	%f868, %f843;
	mov.f32 	%f869, %f843;
	mov.f32 	%f870, %f843;
	mov.f32 	%f871, %f843;
	mov.f32 	%f872, %f843;
	mov.f32 	%f873, %f843;
	mov.f32 	%f874, %f843;
	mov.f32 	%f875, %f843;
	mov.f32 	%f876, %f843;
	mov.f32 	%f877, %f843;
	mov.f32 	%f878, %f843;
	mov.f32 	%f879, %f843;
	mov.f32 	%f880, %f843;
	mov.f32 	%f881, %f843;
	mov.f32 	%f882, %f843;
	mov.f32 	%f883, %f843;
	mov.f32 	%f884, %f843;
	mov.f32 	%f885, %f843;
	mov.f32 	%f886, %f843;
	mov.f32 	%f887, %f843;
	mov.f32 	%f888, %f843;
	mov.f32 	%f889, %f843;
	mov.f32 	%f890, %f843;
	mov.f32 	%f891, %f843;
	mov.f32 	%f892, %f843;
	mov.f32 	%f893, %f843;
	mov.f32 	%f894, %f843;
	mov.f32 	%f895, %f843;
	mov.f32 	%f896, %f843;
	mov.f32 	%f897, %f843;
	mov.f32 	%f898, %f843;
	mov.f32 	%f899, %f843;
	mov.f32 	%f900, %f843;
	mov.f32 	%f901, %f843;
	mov.f32 	%f902, %f843;
	mov.f32 	%f903, %f843;
	mov.f32 	%f904, %f843;
	mov.f32 	%f905, %f843;
	mov.f32 	%f906, %f843;
	@%p1 bra 	$L__BB1_3;
	ld.param.u32 	%r60, [_Z11shared_gemmPfS_S_iii_param_4];
	mov.u32 	%r20, %ntid.x;
	mad.lo.s32 	%r21, %r2, %r20, %r1;
	shr.u32 	%r22, %r21, 1;
	shl.b32 	%r23, %r21, 2;
	shr.u32 	%r24, %r21, 5;
	and.b32  	%r25, %r23, 124;
	add.s32 	%r26, %r17, 7;
	shr.u32 	%r27, %r26, 3;
	and.b32  	%r28, %r23, 4;
	add.s32 	%r29, %r3, %r22;
	shl.b32 	%r30, %r22, 5;
	mov.u32 	%r31, _ZZ11shared_gemmPfS_S_iiiE3s_a;
	add.s32 	%r32, %r31, %r30;
	shl.b32 	%r33, %r21, 4;
	and.b32  	%r34, %r33, 16;
	add.s32 	%r5, %r32, %r34;
	shl.b32 	%r35, %r24, 9;
	mov.u32 	%r36, _ZZ11shared_gemmPfS_S_iiiE3s_b;
	add.s32 	%r37, %r36, %r35;
	and.b32  	%r38, %r33, 496;
	add.s32 	%r6, %r37, %r38;
	neg.s32 	%r65, %r27;
	mad.lo.s32 	%r64, %r17, %r29, %r28;
	mad.lo.s32 	%r39, %r60, %r24, %r4;
	add.s32 	%r63, %r39, %r25;
	mov.f32 	%f843, 0f00000000;
$L__BB1_2:
	ld.param.u32 	%r61, [_Z11shared_gemmPfS_S_iii_param_4];
	ld.param.u64 	%rd22, [_Z11shared_gemmPfS_S_iii_param_1];
	ld.param.u64 	%rd21, [_Z11shared_gemmPfS_S_iii_param_0];
	mul.wide.s32 	%rd4, %r64, 4;
	cvta.to.global.u64 	%rd5, %rd21;
	add.s64 	%rd6, %rd5, %rd4;
	ld.global.nc.v4.f32 	{%f195, %f196, %f197, %f198}, [%rd6];
	st.shared.v4.f32 	[%r5], {%f195, %f196, %f197, %f198};
	cvta.to.global.u64 	%rd7, %rd22;
	mul.wide.s32 	%rd8, %r63, 4;
	add.s64 	%rd9, %rd7, %rd8;
	ld.global.nc.v4.f32 	{%f199, %f200, %f201, %f202}, [%rd9];
	st.shared.v4.f32 	[%r6], {%f199, %f200, %f201, %f202};
	bar.sync 	0;
	mov.u32 	%r40, %tid.y;
	shl.b32 	%r41, %r40, 8;
	mov.u32 	%r42, _ZZ11shared_gemmPfS_S_iiiE3s_a;
	add.s32 	%r43, %r42, %r41;
	ld.shared.f32 	%f203, [%r43];
	mov.u32 	%r44, %tid.x;
	shl.b32 	%r45, %r44, 5;
	mov.u32 	%r46, _ZZ11shared_gemmPfS_S_iiiE3s_b;
	add.s32 	%r47, %r46, %r45;
	ld.shared.f32 	%f204, [%r47];
	fma.rn.f32 	%f205, %f203, %f204, %f906;
	ld.shared.f32 	%f206, [%r47+4];
	fma.rn.f32 	%f207, %f203, %f206, %f905;
	ld.shared.f32 	%f208, [%r47+8];
	fma.rn.f32 	%f209, %f203, %f208, %f904;
	ld.shared.f32 	%f210, [%r47+12];
	fma.rn.f32 	%f211, %f203, %f210, %f903;
	ld.shared.f32 	%f212, [%r47+16];
	fma.rn.f32 	%f213, %f203, %f212, %f902;
	ld.shared.f32 	%f214, [%r47+20];
	fma.rn.f32 	%f215, %f203, %f214, %f901;
	ld.shared.f32 	%f216, [%r47+24];
	fma.rn.f32 	%f217, %f203, %f216, %f900;
	ld.shared.f32 	%f218, [%r47+28];
	fma.rn.f32 	%f219, %f203, %f218, %f899;
	ld.shared.f32 	%f220, [%r43+32];
	fma.rn.f32 	%f221, %f220, %f204, %f898;
	fma.rn.f32 	%f222, %f220, %f206, %f897;
	fma.rn.f32 	%f223, %f220, %f208, %f896;
	fma.rn.f32 	%f224, %f220, %f210, %f895;
	fma.rn.f32 	%f225, %f220, %f212, %f894;
	fma.rn.f32 	%f226, %f220, %f214, %f893;
	fma.rn.f32 	%f227, %f220, %f216, %f892;
	fma.rn.f32 	%f228, %f220, %f218, %f891;
	ld.shared.f32 	%f229, [%r43+64];
	fma.rn.f32 	%f230, %f229, %f204, %f890;
	fma.rn.f32 	%f231, %f229, %f206, %f889;
	fma.rn.f32 	%f232, %f229, %f208, %f888;
	fma.rn.f32 	%f233, %f229, %f210, %f887;
	fma.rn.f32 	%f234, %f229, %f212, %f886;
	fma.rn.f32 	%f235, %f229, %f214, %f885;
	fma.rn.f32 	%f236, %f229, %f216, %f884;
	fma.rn.f32 	%f237, %f229, %f218, %f883;
	ld.shared.f32 	%f238, [%r43+96];
	fma.rn.f32 	%f239, %f238, %f204, %f882;
	fma.rn.f32 	%f240, %f238, %f206, %f881;
	fma.rn.f32 	%f241, %f238, %f208, %f880;
	fma.rn.f32 	%f242, %f238, %f210, %f879;
	fma.rn.f32 	%f243, %f238, %f212, %f878;
	fma.rn.f32 	%f244, %f238, %f214, %f877;
	fma.rn.f32 	%f245, %f238, %f216, %f876;
	fma.rn.f32 	%f246, %f238, %f218, %f875;
	ld.shared.f32 	%f247, [%r43+128];
	fma.rn.f32 	%f248, %f247, %f204, %f874;
	fma.rn.f32 	%f249, %f247, %f206, %f873;
	fma.rn.f32 	%f250, %f247, %f208, %f872;
	fma.rn.f32 	%f251, %f247, %f210, %f871;
	fma.rn.f32 	%f252, %f247, %f212, %f870;
	fma.rn.f32 	%f253, %f247, %f214, %f869;
	fma.rn.f32 	%f254, %f247, %f216, %f868;
	fma.rn.f32 	%f255, %f247, %f218, %f867;
	ld.shared.f32 	%f256, [%r43+160];
	fma.rn.f32 	%f257, %f256, %f204, %f866;
	fma.rn.f32 	%f258, %f256, %f206, %f865;
	fma.rn.f32 	%f259, %f256, %f208, %f864;
	fma.rn.f32 	%f260, %f256, %f210, %f863;
	fma.rn.f32 	%f261, %f256, %f212, %f862;
	fma.rn.f32 	%f262, %f256, %f214, %f861;
	fma.rn.f32 	%f263, %f256, %f216, %f860;
	fma.rn.f32 	%f264, %f256, %f218, %f859;
	ld.shared.f32 	%f265, [%r43+192];
	fma.rn.f32 	%f266, %f265, %f204, %f858;
	fma.rn.f32 	%f267, %f265, %f206, %f857;
	fma.rn.f32 	%f268, %f265, %f208, %f856;
	fma.rn.f32 	%f269, %f265, %f210, %f855;
	fma.rn.f32 	%f270, %f265, %f212, %f854;
	fma.rn.f32 	%f271, %f265, %f214, %f853;
	fma.rn.f32 	%f272, %f265, %f216, %f852;
	fma.rn.f32 	%f273, %f265, %f218, %f851;
	ld.shared.f32 	%f274, [%r43+224];
	fma.rn.f32 	%f275, %f274, %f204, %f850;
	fma.rn.f32 	%f276, %f274, %f206, %f849;
	fma.rn.f32 	%f277, %f274, %f208, %f848;
	fma.rn.f32 	%f278, %f274, %f210, %f847;
	fma.rn.f32 	%f279, %f274, %f212, %f846;
	fma.rn.f32 	%f280, %f274, %f214, %f845;
	fma.rn.f32 	%f281, %f274, %f216, %f844;
	fma.rn.f32 	%f282, %f274, %f218, %f843;
	ld.shared.f32 	%f283, [%r43+4];
	ld.shared.f32 	%f284, [%r47+512];
	fma.rn.f32 	%f285, %f283, %f284, %f205;
	ld.shared.f32 	%f286, [%r47+516];
	fma.rn.f32 	%f287, %f283, %f286, %f207;
	ld.shared.f32 	%f288, [%r47+520];
	fma.rn.f32 	%f289, %f283, %f288, %f209;
	ld.shared.f32 	%f290, [%r47+524];
	fma.rn.f32 	%f291, %f283, %f290, %f211;
	ld.shared.f32 	%f292, [%r47+528];
	fma.rn.f32 	%f293, %f283, %f292, %f213;
	ld.shared.f32 	%f294, [%r47+532];
	fma.rn.f32 	%f295, %f283, %f294, %f215;
	ld.shared.f32 	%f296, [%r47+536];
	fma.rn.f32 	%f297, %f283, %f296, %f217;
	ld.shared.f32 	%f298, [%r47+540];
	fma.rn.f32 	%f299, %f283, %f298, %f219;
	ld.shared.f32 	%f300, [%r43+36];
	fma.rn.f32 	%f301, %f300, %f284, %f221;
	fma.rn.f32 	%f302, %f300, %f286, %f222;
	fma.rn.f32 	%f303, %f300, %f288, %f223;
	fma.rn.f32 	%f304, %f300, %f290, %f224;
	fma.rn.f32 	%f305, %f300, %f292, %f225;
	fma.rn.f32 	%f306, %f300, %f294, %f226;
	fma.rn.f32 	%f307, %f300, %f296, %f227;
	fma.rn.f32 	%f308, %f300, %f298, %f228;
	ld.shared.f32 	%f309, [%r43+68];
	fma.rn.f32 	%f310, %f309, %f284, %f230;
	fma.rn.f32 	%f311, %f309, %f286, %f231;
	fma.rn.f32 	%f312, %f309, %f288, %f232;
	fma.rn.f32 	%f313, %f309, %f290, %f233;
	fma.rn.f32 	%f314, %f309, %f292, %f234;
	fma.rn.f32 	%f315, %f309, %f294, %f235;
	fma.rn.f32 	%f316, %f309, %f296, %f236;
	fma.rn.f32 	%f317, %f309, %f298, %f237;
	ld.shared.f32 	%f318, [%r43+100];
	fma.rn.f32 	%f319, %f318, %f284, %f239;
	fma.rn.f32 	%f320, %f318, %f286, %f240;
	fma.rn.f32 	%f321, %f318, %f288, %f241;
	fma.rn.f32 	%f322, %f318, %f290, %f242;
	fma.rn.f32 	%f323, %f318, %f292, %f243;
	fma.rn.f32 	%f324, %f318, %f294, %f244;
	fma.rn.f32 	%f325, %f318, %f296, %f245;
	fma.rn.f32 	%f326, %f318, %f298, %f246;
	ld.shared.f32 	%f327, [%r43+132];
	fma.rn.f32 	%f328, %f327, %f284, %f248;
	fma.rn.f32 	%f329, %f327, %f286, %f249;
	fma.rn.f32 	%f330, %f327, %f288, %f250;
	fma.rn.f32 	%f331, %f327, %f290, %f251;
	fma.rn.f32 	%f332, %f327, %f292, %f252;
	fma.rn.f32 	%f333, %f327, %f294, %f253;
	fma.rn.f32 	%f334, %f327, %f296, %f254;
	fma.rn.f32 	%f335, %f327, %f298, %f255;
	ld.shared.f32 	%f336, [%r43+164];
	fma.rn.f32 	%f337, %f336, %f284, %f257;
	fma.rn.f32 	%f338, %f336, %f286, %f258;
	fma.rn.f32 	%f339, %f336, %f288, %f259;
	fma.rn.f32 	%f340, %f336, %f290, %f260;
	fma.rn.f32 	%f341, %f336, %f292, %f261;
	fma.rn.f32 	%f342, %f336, %f294, %f262;
	fma.rn.f32 	%f343, %f336, %f296, %f263;
	fma.rn.f32 	%f344, %f336, %f298, %f264;
	ld.shared.f32 	%f345, [%r43+196];
	fma.rn.f32 	%f346, %f345, %f284, %f266;
	fma.rn.f32 	%f347, %f345, %f286, %f267;
	fma.rn.f32 	%f348, %f345, %f288, %f268;
	fma.rn.f32 	%f349, %f345, %f290, %f269;
	fma.rn.f32 	%f350, %f345, %f292, %f270;
	fma.rn.f32 	%f351, %f345, %f294, %f271;
	fma.rn.f32 	%f352, %f345, %f296, %f272;
	fma.rn.f32 	%f353, %f345, %f298, %f273;
	ld.shared.f32 	%f354, [%r43+228];
	fma.rn.f32 	%f355, %f354, %f284, %f275;
	fma.rn.f32 	%f356, %f354, %f286, %f276;
	fma.rn.f32 	%f357, %f354, %f288, %f277;
	fma.rn.f32 	%f358, %f354, %f290, %f278;
	fma.rn.f32 	%f359, %f354, %f292, %f279;
	fma.rn.f32 	%f360, %f354, %f294, %f280;
	fma.rn.f32 	%f361, %f354, %f296, %f281;
	fma.rn.f32 	%f362, %f354, %f298, %f282;
	ld.shared.f32 	%f363, [%r43+8];
	ld.shared.f32 	%f364, [%r47+1024];
	fma.rn.f32 	%f365, %f363, %f364, %f285;
	ld.shared.f32 	%f366, [%r47+1028];
	fma.rn.f32 	%f367, %f363, %f366, %f287;
	ld.shared.f32 	%f368, [%r47+1032];
	fma.rn.f32 	%f369, %f363, %f368, %f289;
	ld.shared.f32 	%f370, [%r47+1036];
	fma.rn.f32 	%f371, %f363, %f370, %f291;
	ld.shared.f32 	%f372, [%r47+1040];
	fma.rn.f32 	%f373, %f363, %f372, %f293;
	ld.shared.f32 	%f374, [%r47+1044];
	fma.rn.f32 	%f375, %f363, %f374, %f295;
	ld.shared.f32 	%f376, [%r47+1048];
	fma.rn.f32 	%f377, %f363, %f376, %f297;
	ld.shared.f32 	%f378, [%r47+1052];
	fma.rn.f32 	%f379, %f363, %f378, %f299;
	ld.shared.f32 	%f380, [%r43+40];
	fma.rn.f32 	%f381, %f380, %f364, %f301;
	fma.rn.f32 	%f382, %f380, %f366, %f302;
	fma.rn.f32 	%f383, %f380, %f368, %f303;
	fma.rn.f32 	%f384, %f380, %f370, %f304;
	fma.rn.f32 	%f385, %f380, %f372, %f305;
	fma.rn.f32 	%f386, %f380, %f374, %f306;
	fma.rn.f32 	%f387, %f380, %f376, %f307;
	fma.rn.f32 	%f388, %f380, %f378, %f308;
	ld.shared.f32 	%f389, [%r43+72];
	fma.rn.f32 	%f390, %f389, %f364, %f310;
	fma.rn.f32 	%f391, %f389, %f366, %f311;
	fma.rn.f32 	%f392, %f389, %f368, %f312;
	fma.rn.f32 	%f393, %f389, %f370, %f313;
	fma.rn.f32 	%f394, %f389, %f372, %f314;
	fma.rn.f32 	%f395, %f389, %f374, %f315;
	fma.rn.f32 	%f396, %f389, %f376, %f316;
	fma.rn.f32 	%f397, %f389, %f378, %f317;
	ld.shared.f32 	%f398, [%r43+104];
	fma.rn.f32 	%f399, %f398, %f364, %f319;
	fma.rn.f32 	%f400, %f398, %f366, %f320;
	fma.rn.f32 	%f401, %f398, %f368, %f321;
	fma.rn.f32 	%f402, %f398, %f370, %f322;
	fma.rn.f32 	%f403, %f398, %f372, %f323;
	fma.rn.f32 	%f404, %f398, %f374, %f324;
	fma.rn.f32 	%f405, %f398, %f376, %f325;
	fma.rn.f32 	%f406, %f398, %f378, %f326;
	ld.shared.f32 	%f407, [%r43+136];
	fma.rn.f32 	%f408, %f407, %f364, %f328;
	fma.rn.f32 	%f409, %f407, %f366, %f329;
	fma.rn.f32 	%f410, %f407, %f368, %f330;
	fma.rn.f32 	%f411, %f407, %f370, %f331;
	fma.rn.f32 	%f412, %f407, %f372, %f332;
	fma.rn.f32 	%f413, %f407, %f374, %f333;
	fma.rn.f32 	%f414, %f407, %f376, %f334;
	fma.rn.f32 	%f415, %f407, %f378, %f335;
	ld.shared.f32 	%f416, [%r43+168];
	fma.rn.f32 	%f417, %f416, %f364, %f337;
	fma.rn.f32 	%f418, %f416, %f366, %f338;
	fma.rn.f32 	%f419, %f416, %f368, %f339;
	fma.rn.f32 	%f420, %f416, %f370, %f340;
	fma.rn.f32 	%f421, %f416, %f372, %f341;
	fma.rn.f32 	%f422, %f416, %f374, %f342;
	fma.rn.f32 	%f423, %f416, %f376, %f343;
	fma.rn.f32 	%f424, %f416, %f378, %f344;
	ld.shared.f32 	%f425, [%r43+200];
	fma.rn.f32 	%f426, %f425, %f364, %f346;
	fma.rn.f32 	%f427, %f425, %f366, %f347;
	fma.rn.f32 	%f428, %f425, %f368, %f348;
	fma.rn.f32 	%f429, %f425, %f370, %f349;
	fma.rn.f32 	%f430, %f425, %f372, %f350;
	fma.rn.f32 	%f431, %f425, %f374, %f351;
	fma.rn.f32 	%f432, %f425, %f376, %f352;
	fma.rn.f32 	%f433, %f425, %f378, %f353;
	ld.shared.f32 	%f434, [%r43+232];
	fma.rn.f32 	%f435, %f434, %f364, %f355;
	fma.rn.f32 	%f436, %f434, %f366, %f356;
	fma.rn.f32 	%f437, %f434, %f368, %f357;
	fma.rn.f32 	%f438, %f434, %f370, %f358;
	fma.rn.f32 	%f439, %f434, %f372, %f359;
	fma.rn.f32 	%f440, %f434, %f374, %f360;
	fma.rn.f32 	%f441, %f434, %f376, %f361;
	fma.rn.f32 	%f442, %f434, %f378, %f362;
	ld.shared.f32 	%f443, [%r43+12];
	ld.shared.f32 	%f444, [%r47+1536];
	fma.rn.f32 	%f445, %f443, %f444, %f365;
	ld.shared.f32 	%f446, [%r47+1540];
	fma.rn.f32 	%f447, %f443, %f446, %f367;
	ld.shared.f32 	%f448, [%r47+1544];
	fma.rn.f32 	%f449, %f443, %f448, %f369;
	ld.shared.f32 	%f450, [%r47+1548];
	fma.rn.f32 	%f451, %f443, %f450, %f371;
	ld.shared.f32 	%f452, [%r47+1552];
	fma.rn.f32 	%f453, %f443, %f452, %f373;
	ld.shared.f32 	%f454, [%r47+1556];
	fma.rn.f32 	%f455, %f443, %f454, %f375;
	ld.shared.f32 	%f456, [%r47+1560];
	fma.rn.f32 	%f457, %f443, %f456, %f377;
	ld.shared.f32 	%f458, [%r47+1564];
	fma.rn.f32 	%f459, %f443, %f458, %f379;
	ld.shared.f32 	%f460, [%r43+44];
	fma.rn.f32 	%f461, %f460, %f444, %f381;
	fma.rn.f32 	%f462, %f460, %f446, %f382;
	fma.rn.f32 	%f463, %f460, %f448, %f383;
	fma.rn.f32 	%f464, %f460, %f450, %f384;
	fma.rn.f32 	%f465, %f460, %f452, %f385;
	fma.rn.f32 	%f466, %f460, %f454, %f386;
	fma.rn.f32 	%f467, %f460, %f456, %f387;
	fma.rn.f32 	%f468, %f460, %f458, %f388;
	ld.shared.f32 	%f469, [%r43+76];
	fma.rn.f32 	%f470, %f469, %f444, %f390;
	fma.rn.f32 	%f471, %f469, %f446, %f391;
	fma.rn.f32 	%f472, %f469, %f448, %f392;
	fma.rn.f32 	%f473, %f469, %f450, %f393;
	fma.rn.f32 	%f474, %f469, %f452, %f394;
	fma.rn.f32 	%f475, %f469, %f454, %f395;
	fma.rn.f32 	%f476, %f469, %f456, %f396;
	fma.rn.f32 	%f477, %f469, %f458, %f397;
	ld.shared.f32 	%f478, [%r43+108];
	fma.rn.f32 	%f479, %f478, %f444, %f399;
	fma.rn.f32 	%f480, %f478, %f446, %f400;
	fma.rn.f32 	%f481, %f478, %f448, %f401;
	fma.rn.f32 	%f482, %f478, %f450, %f402;
	fma.rn.f32 	%f483, %f478, %f452, %f403;
	fma.rn.f32 	%f484, %f478, %f454, %f404;
	fma.rn.f32 	%f485, %f478, %f456, %f405;
	fma.rn.f32 	%f486, %f478, %f458, %f406;
	ld.shared.f32 	%f487, [%r43+140];
	fma.rn.f32 	%f488, %f487, %f444, %f408;
	fma.rn.f32 	%f489, %f487, %f446, %f409;
	fma.rn.f32 	%f490, %f487, %f448, %f410;
	fma.rn.f32 	%f491, %f487, %f450, %f411;
	fma.rn.f32 	%f492, %f487, %f452, %f412;
	fma.rn.f32 	%f493, %f487, %f454, %f413;
	fma.rn.f32 	%f494, %f487, %f456, %f414;
	fma.rn.f32 	%f495, %f487, %f458, %f415;
	ld.shared.f32 	%f496, [%r43+172];
	fma.rn.f32 	%f497, %f496, %f444, %f417;
	fma.rn.f32 	%f498, %f496, %f446, %f418;
	fma.rn.f32 	%f499, %f496, %f448, %f419;
	fma.rn.f32 	%f500, %f496, %f450, %f420;
	fma.rn.f32 	%f501, %f496, %f452, %f421;
	fma.rn.f32 	%f502, %f496, %f454, %f422;
	fma.rn.f32 	%f503, %f496, %f456, %f423;
	fma.rn.f32 	%f504, %f496, %f458, %f424;
	ld.shared.f32 	%f505, [%r43+204];
	fma.rn.f32 	%f506, %f505, %f444, %f426;
	fma.rn.f32 	%f507, %f505, %f446, %f427;
	fma.rn.f32 	%f508, %f505, %f448, %f428;
	fma.rn.f32 	%f509, %f505, %f450, %f429;
	fma.rn.f32 	%f510, %f505, %f452, %f430;
	fma.rn.f32 	%f511, %f505, %f454, %f431;
	fma.rn.f32 	%f512, %f505, %f456, %f432;
	fma.rn.f32 	%f513, %f505, %f458, %f433;
	ld.shared.f32 	%f514, [%r43+236];
	fma.rn.f32 	%f515, %f514, %f444, %f435;
	fma.rn.f32 	%f516, %f514, %f446, %f436;
	fma.rn.f32 	%f517, %f514, %f448, %f437;
	fma.rn.f32 	%f518, %f514, %f450, %f438;
	fma.rn.f32 	%f519, %f514, %f452, %f439;
	fma.rn.f32 	%f520, %f514, %f454, %f440;
	fma.rn.f32 	%f521, %f514, %f456, %f441;
	fma.rn.f32 	%f522, %f514, %f458, %f442;
	ld.shared.f32 	%f523, [%r43+16];
	ld.shared.f32 	%f524, [%r47+2048];
	fma.rn.f32 	%f525, %f523, %f524, %f445;
	ld.shared.f32 	%f526, [%r47+2052];
	fma.rn.f32 	%f527, %f523, %f526, %f447;
	ld.shared.f32 	%f528, [%r47+2056];
	fma.rn.f32 	%f529, %f523, %f528, %f449;
	ld.shared.f32 	%f530, [%r47+2060];
	fma.rn.f32 	%f531, %f523, %f530, %f451;
	ld.shared.f32 	%f532, [%r47+2064];
	fma.rn.f32 	%f533, %f523, %f532, %f453;
	ld.shared.f32 	%f534, [%r47+2068];
	fma.rn.f32 	%f535, %f523, %f534, %f455;
	ld.shared.f32 	%f536, [%r47+2072];
	fma.rn.f32 	%f537, %f523, %f536, %f457;
	ld.shared.f32 	%f538, [%r47+2076];
	fma.rn.f32 	%f539, %f523, %f538, %f459;
	ld.shared.f32 	%f540, [%r43+48];
	fma.rn.f32 	%f541, %f540, %f524, %f461;
	fma.rn.f32 	%f542, %f540, %f526, %f462;
	fma.rn.f32 	%f543, %f540, %f528, %f463;
	fma.rn.f32 	%f544, %f540, %f530, %f464;
	fma.rn.f32 	%f545, %f540, %f532, %f465;
	fma.rn.f32 	%f546, %f540, %f534, %f466;
	fma.rn.f32 	%f547, %f540, %f536, %f467;
	fma.rn.f32 	%f548, %f540, %f538, %f468;
	ld.shared.f32 	%f549, [%r43+80];
	fma.rn.f32 	%f550, %f549, %f524, %f470;
	fma.rn.f32 	%f551, %f549, %f526, %f471;
	fma.rn.f32 	%f552, %f549, %f528, %f472;
	fma.rn.f32 	%f553, %f549, %f530, %f473;
	fma.rn.f32 	%f554, %f549, %f532, %f474;
	fma.rn.f32 	%f555, %f549, %f534, %f475;
	fma.rn.f32 	%f556, %f549, %f536, %f476;
	fma.rn.f32 	%f557, %f549, %f538, %f477;
	ld.shared.f32 	%f558, [%r43+112];
	fma.rn.f32 	%f559, %f558, %f524, %f479;
	fma.rn.f32 	%f560, %f558, %f526, %f480;
	fma.rn.f32 	%f561, %f558, %f528, %f481;
	fma.rn.f32 	%f562, %f558, %f530, %f482;
	fma.rn.f32 	%f563, %f558, %f532, %f483;
	fma.rn.f32 	%f564, %f558, %f534, %f484;
	fma.rn.f32 	%f565, %f558, %f536, %f485;
	fma.rn.f32 	%f566, %f558, %f538, %f486;
	ld.shared.f32 	%f567, [%r43+144];
	fma.rn.f32 	%f568, %f567, %f524, %f488;
	fma.rn.f32 	%f569, %f567, %f526, %f489;
	fma.rn.f32 	%f570, %f567, %f528, %f490;
	fma.rn.f32 	%f571, %f567, %f530, %f491;
	fma.rn.f32 	%f572, %f567, %f532, %f492;
	fma.rn.f32 	%f573, %f567, %f534, %f493;
	fma.rn.f32 	%f574, %f567, %f536, %f494;
	fma.rn.f32 	%f575, %f567, %f538, %f495;
	ld.shared.f32 	%f576, [%r43+176];
	fma.rn.f32 	%f577, %f576, %f524, %f497;
	fma.rn.f32 	%f578, %f576, %f526, %f498;
	fma.rn.f32 	%f579, %f576, %f528, %f499;
	fma.rn.f32 	%f580, %f576, %f530, %f500;
	fma.rn.f32 	%f581, %f576, %f532, %f501;
	fma.rn.f32 	%f582, %f576, %f534, %f502;
	fma.rn.f32 	%f583, %f576, %f536, %f503;
	fma.rn.f32 	%f584, %f576, %f538, %f504;
	ld.shared.f32 	%f585, [%r43+208];
	fma.rn.f32 	%f586, %f585, %f524, %f506;
	fma.rn.f32 	%f587, %f585, %f526, %f507;
	fma.rn.f32 	%f588, %f585, %f528, %f508;
	fma.rn.f32 	%f589, %f585, %f530, %f509;
	fma.rn.f32 	%f590, %f585, %f532, %f510;
	fma.rn.f32 	%f591, %f585, %f534, %f511;
	fma.rn.f32 	%f592, %f585, %f536, %f512;
	fma.rn.f32 	%f593, %f585, %f538, %f513;
	ld.shared.f32 	%f594, [%r43+240];
	fma.rn.f32 	%f595, %f594, %f524, %f515;
	fma.rn.f32 	%f596, %f594, %f526, %f516;
	fma.rn.f32 	%f597, %f594, %f528, %f517;
	fma.rn.f32 	%f598, %f594, %f530, %f518;
	fma.rn.f32 	%f599, %f594, %f532, %f519;
	fma.rn.f32 	%f600, %f594, %f534, %f520;
	fma.rn.f32 	%f601, %f594, %f536, %f521;
	fma.rn.f32 	%f602, %f594, %f538, %f522;
	ld.shared.f32 	%f603, [%r43+20];
	ld.shared.f32 	%f604, [%r47+2560];
	fma.rn.f32 	%f605, %f603, %f604, %f525;
	ld.shared.f32 	%f606, [%r47+2564];
	fma.rn.f32 	%f607, %f603, %f606, %f527;
	ld.shared.f32 	%f608, [%r47+2568];
	fma.rn.f32 	%f609, %f603, %f608, %f529;
	ld.shared.f32 	%f610, [%r47+2572];
	fma.rn.f32 	%f611, %f603, %f610, %f531;
	ld.shared.f32 	%f612, [%r47+2576];
	fma.rn.f32 	%f613, %f603, %f612, %f533;
	ld.shared.f32 	%f614, [%r47+2580];
	fma.rn.f32 	%f615, %f603, %f614, %f535;
	ld.shared.f32 	%f616, [%r47+2584];
	fma.rn.f32 	%f617, %f603, %f616, %f537;
	ld.shared.f32 	%f618, [%r47+2588];
	fma.rn.f32 	%f619, %f603, %f618, %f539;
	ld.shared.f32 	%f620, [%r43+52];
	fma.rn.f32 	%f621, %f620, %f604, %f541;
	fma.rn.f32 	%f622, %f620, %f606, %f542;
	fma.rn.f32 	%f623, %f620, %f608, %f543;
	fma.rn.f32 	%f624, %f620, %f610, %f544;
	fma.rn.f32 	%f625, %f620, %f612, %f545;
	fma.rn.f32 	%f626, %f620, %f614, %f546;
	fma.rn.f32 	%f627, %f620, %f616, %f547;
	fma.rn.f32 	%f628, %f620, %f618, %f548;
	ld.shared.f32 	%f629, [%r43+84];
	fma.rn.f32 	%f630, %f629, %f604, %f550;
	fma.rn.f32 	%f631, %f629, %f606, %f551;
	fma.rn.f32 	%f632, %f629, %f608, %f552;
	fma.rn.f32 	%f633, %f629, %f610, %f553;
	fma.rn.f32 	%f634, %f629, %f612, %f554;
	fma.rn.f32 	%f635, %f629, %f614, %f555;
	fma.rn.f32 	%f636, %f629, %f616, %f556;
	fma.rn.f32 	%f637, %f629, %f618, %f557;
	ld.shared.f32 	%f638, [%r43+116];
	fma.rn.f32 	%f639, %f638, %f604, %f559;
	fma.rn.f32 	%f640, %f638, %f606, %f560;
	fma.rn.f32 	%f641, %f638, %f608, %f561;
	fma.rn.f32 	%f642, %f638, %f610, %f562;
	fma.rn.f32 	%f643, %f638, %f612, %f563;
	fma.rn.f32 	%f644, %f638, %f614, %f564;
	fma.rn.f32 	%f645, %f638, %f616, %f565;
	fma.rn.f32 	%f646, %f638, %f618, %f566;
	ld.shared.f32 	%f647, [%r43+148];
	fma.rn.f32 	%f648, %f647, %f604, %f568;
	fma.rn.f32 	%f649, %f647, %f606, %f569;
	fma.rn.f32 	%f650, %f647, %f608, %f570;
	fma.rn.f32 	%f651, %f647, %f610, %f571;
	fma.rn.f32 	%f652, %f647, %f612, %f572;
	fma.rn.f32 	%f653, %f647, %f614, %f573;
	fma.rn.f32 	%f654, %f647, %f616, %f574;
	fma.rn.f32 	%f655, %f647, %f618, %f575;
	ld.shared.f32 	%f656, [%r43+180];
	fma.rn.f32 	%f657, %f656, %f604, %f577;
	fma.rn.f32 	%f658, %f656, %f606, %f578;
	fma.rn.f32 	%f659, %f656, %f608, %f579;
	fma.rn.f32 	%f660, %f656, %f610, %f580;
	fma.rn.f32 	%f661, %f656, %f612, %f581;
	fma.rn.f32 	%f662, %f656, %f614, %f582;
	fma.rn.f32 	%f663, %f656, %f616, %f583;
	fma.rn.f32 	%f664, %f656, %f618, %f584;
	ld.shared.f32 	%f665, [%r43+212];
	fma.rn.f32 	%f666, %f665, %f604, %f586;
	fma.rn.f32 	%f667, %f665, %f606, %f587;
	fma.rn.f32 	%f668, %f665, %f608, %f588;
	fma.rn.f32 	%f669, %f665, %f610, %f589;
	fma.rn.f32 	%f670, %f665, %f612, %f590;
	fma.rn.f32 	%f671, %f665, %f614, %f591;
	fma.rn.f32 	%f672, %f665, %f616, %f592;
	fma.rn.f32 	%f673, %f665, %f618, %f593;
	ld.shared.f32 	%f674, [%r43+244];
	fma.rn.f32 	%f675, %f674, %f604, %f595;
	fma.rn.f32 	%f676, %f674, %f606, %f596;
	fma.rn.f32 	%f677, %f674, %f608, %f597;
	fma.rn.f32 	%f678, %f674, %f610, %f598;
	fma.rn.f32 	%f679, %f674, %f612, %f599;
	fma.rn.f32 	%f680, %f674, %f614, %f600;
	fma.rn.f32 	%f681, %f674, %f616, %f601;
	fma.rn.f32 	%f682, %f674, %f618, %f602;
	ld.shared.f32 	%f683, [%r43+24];
	ld.shared.f32 	%f684, [%r47+3072];
	fma.rn.f32 	%f685, %f683, %f684, %f605;
	ld.shared.f32 	%f686, [%r47+3076];
	fma.rn.f32 	%f687, %f683, %f686, %f607;
	ld.shared.f32 	%f688, [%r47+3080];
	fma.rn.f32 	%f689, %f683, %f688, %f609;
	ld.shared.f32 	%f690, [%r47+3084];
	fma.rn.f32 	%f691, %f683, %f690, %f611;
	ld.shared.f32 	%f692, [%r47+3088];
	fma.rn.f32 	%f693, %f683, %f692, %f613;
	ld.shared.f32 	%f694, [%r47+3092];
	fma.rn.f32 	%f695, %f683, %f694, %f615;
	ld.shared.f32 	%f696, [%r47+3096];
	fma.rn.f32 	%f697, %f683, %f696, %f617;
	ld.shared.f32 	%f698, [%r47+3100];
	fma.rn.f32 	%f699, %f683, %f698, %f619;
	ld.shared.f32 	%f700, [%r43+56];
	fma.rn.f32 	%f701, %f700, %f684, %f621;
	fma.rn.f32 	%f702, %f700, %f686, %f622;
	fma.rn.f32 	%f703, %f700, %f688, %f623;
	fma.rn.f32 	%f704, %f700, %f690, %f624;
	fma.rn.f32 	%f705, %f700, %f692, %f625;
	fma.rn.f32 	%f706, %f700, %f694, %f626;
	fma.rn.f32 	%f707, %f700, %f696, %f627;
	fma.rn.f32 	%f708, %f700, %f698, %f628;
	ld.shared.f32 	%f709, [%r43+88];
	fma.rn.f32 	%f710, %f709, %f684, %f630;
	fma.rn.f32 	%f711, %f709, %f686, %f631;
	fma.rn.f32 	%f712, %f709, %f688, %f632;
	fma.rn.f32 	%f713, %f709, %f690, %f633;
	fma.rn.f32 	%f714, %f709, %f692, %f634;
	fma.rn.f32 	%f715, %f709, %f694, %f635;
	fma.rn.f32 	%f716, %f709, %f696, %f636;
	fma.rn.f32 	%f717, %f709, %f698, %f637;
	ld.shared.f32 	%f718, [%r43+120];
	fma.rn.f32 	%f719, %f718, %f684, %f639;
	fma.rn.f32 	%f720, %f718, %f686, %f640;
	fma.rn.f32 	%f721, %f718, %f688, %f641;
	fma.rn.f32 	%f722, %f718, %f690, %f642;
	fma.rn.f32 	%f723, %f718, %f692, %f643;
	fma.rn.f32 	%f724, %f718, %f694, %f644;
	fma.rn.f32 	%f725, %f718, %f696, %f645;
	fma.rn.f32 	%f726, %f718, %f698, %f646;
	ld.shared.f32 	%f727, [%r43+152];
	fma.rn.f32 	%f728, %f727, %f684, %f648;
	fma.rn.f32 	%f729, %f727, %f686, %f649;
	fma.rn.f32 	%f730, %f727, %f688, %f650;
	fma.rn.f32 	%f731, %f727, %f690, %f651;
	fma.rn.f32 	%f732, %f727, %f692, %f652;
	fma.rn.f32 	%f733, %f727, %f694, %f653;
	fma.rn.f32 	%f734, %f727, %f696, %f654;
	fma.rn.f32 	%f735, %f727, %f698, %f655;
	ld.shared.f32 	%f736, [%r43+184];
	fma.rn.f32 	%f737, %f736, %f684, %f657;
	fma.rn.f32 	%f738, %f736, %f686, %f658;
	fma.rn.f32 	%f739, %f736, %f688, %f659;
	fma.rn.f32 	%f740, %f736, %f690, %f660;
	fma.rn.f32 	%f741, %f736, %f692, %f661;
	fma.rn.f32 	%f742, %f736, %f694, %f662;
	fma.rn.f32 	%f743, %f736, %f696, %f663;
	fma.rn.f32 	%f744, %f736, %f698, %f664;
	ld.shared.f32 	%f745, [%r43+216];
	fma.rn.f32 	%f746, %f745, %f684, %f666;
	fma.rn.f32 	%f747, %f745, %f686, %f667;
	fma.rn.f32 	%f748, %f745, %f688, %f668;
	fma.rn.f32 	%f749, %f745, %f690, %f669;
	fma.rn.f32 	%f750, %f745, %f692, %f670;
	fma.rn.f32 	%f751, %f745, %f694, %f671;
	fma.rn.f32 	%f752, %f745, %f696, %f672;
	fma.rn.f32 	%f753, %f745, %f698, %f673;
	ld.shared.f32 	%f754, [%r43+248];
	fma.rn.f32 	%f755, %f754, %f684, %f675;
	fma.rn.f32 	%f756, %f754, %f686, %f676;
	fma.rn.f32 	%f757, %f754, %f688, %f677;
	fma.rn.f32 	%f758, %f754, %f690, %f678;
	fma.rn.f32 	%f759, %f754, %f692, %f679;
	fma.rn.f32 	%f760, %f754, %f694, %f680;
	fma.rn.f32 	%f761, %f754, %f696, %f681;
	fma.rn.f32 	%f762, %f754, %f698, %f682;
	ld.shared.f32 	%f763, [%r43+28];
	ld.shared.f32 	%f764, [%r47+3584];
	fma.rn.f32 	%f906, %f763, %f764, %f685;
	ld.shared.f32 	%f765, [%r47+3588];
	fma.rn.f32 	%f905, %f763, %f765, %f687;
	ld.shared.f32 	%f766, [%r47+3592];
	fma.rn.f32 	%f904, %f763, %f766, %f689;
	ld.shared.f32 	%f767, [%r47+3596];
	fma.rn.f32 	%f903, %f763, %f767, %f691;
	ld.shared.f32 	%f768, [%r47+3600];
	fma.rn.f32 	%f902, %f763, %f768, %f693;
	ld.shared.f32 	%f769, [%r47+3604];
	fma.rn.f32 	%f901, %f763, %f769, %f695;
	ld.shared.f32 	%f770, [%r47+3608];
	fma.rn.f32 	%f900, %f763, %f770, %f697;
	ld.shared.f32 	%f771, [%r47+3612];
	fma.rn.f32 	%f899, %f763, %f771, %f699;
	ld.shared.f32 	%f772, [%r43+60];
	fma.rn.f32 	%f898, %f772, %f764, %f701;
	fma.rn.f32 	%f897, %f772, %f765, %f702;
	fma.rn.f32 	%f896, %f772, %f766, %f703;
	fma.rn.f32 	%f895, %f772, %f767, %f704;
	fma.rn.f32 	%f894, %f772, %f768, %f705;
	fma.rn.f32 	%f893, %f772, %f769, %f706;
	fma.rn.f32 	%f892, %f772, %f770, %f707;
	fma.rn.f32 	%f891, %f772, %f771, %f708;
	ld.shared.f32 	%f773, [%r43+92];
	fma.rn.f32 	%f890, %f773, %f764, %f710;
	fma.rn.f32 	%f889, %f773, %f765, %f711;
	fma.rn.f32 	%f888, %f773, %f766, %f712;
	fma.rn.f32 	%f887, %f773, %f767, %f713;
	fma.rn.f32 	%f886, %f773, %f768, %f714;
	fma.rn.f32 	%f885, %f773, %f769, %f715;
	fma.rn.f32 	%f884, %f773, %f770, %f716;
	fma.rn.f32 	%f883, %f773, %f771, %f717;
	ld.shared.f32 	%f774, [%r43+124];
	fma.rn.f32 	%f882, %f774, %f764, %f719;
	fma.rn.f32 	%f881, %f774, %f765, %f720;
	fma.rn.f32 	%f880, %f774, %f766, %f721;
	fma.rn.f32 	%f879, %f774, %f767, %f722;
	fma.rn.f32 	%f878, %f774, %f768, %f723;
	fma.rn.f32 	%f877, %f774, %f769, %f724;
	fma.rn.f32 	%f876, %f774, %f770, %f725;
	fma.rn.f32 	%f875, %f774, %f771, %f726;
	ld.shared.f32 	%f775, [%r43+156];
	fma.rn.f32 	%f874, %f775, %f764, %f728;
	fma.rn.f32 	%f873, %f775, %f765, %f729;
	fma.rn.f32 	%f872, %f775, %f766, %f730;
	fma.rn.f32 	%f871, %f775, %f767, %f731;
	fma.rn.f32 	%f870, %f775, %f768, %f732;
	fma.rn.f32 	%f869, %f775, %f769, %f733;
	fma.rn.f32 	%f868, %f775, %f770, %f734;
	fma.rn.f32 	%f867, %f775, %f771, %f735;
	ld.shared.f32 	%f776, [%r43+188];
	fma.rn.f32 	%f866, %f776, %f764, %f737;
	fma.rn.f32 	%f865, %f776, %f765, %f738;
	fma.rn.f32 	%f864, %f776, %f766, %f739;
	fma.rn.f32 	%f863, %f776, %f767, %f740;
	fma.rn.f32 	%f862, %f776, %f768, %f741;
	fma.rn.f32 	%f861, %f776, %f769, %f742;
	fma.rn.f32 	%f860, %f776, %f770, %f743;
	fma.rn.f32 	%f859, %f776, %f771, %f744;
	ld.shared.f32 	%f777, [%r43+220];
	fma.rn.f32 	%f858, %f777, %f764, %f746;
	fma.rn.f32 	%f857, %f777, %f765, %f747;
	fma.rn.f32 	%f856, %f777, %f766, %f748;
	fma.rn.f32 	%f855, %f777, %f767, %f749;
	fma.rn.f32 	%f854, %f777, %f768, %f750;
	fma.rn.f32 	%f853, %f777, %f769, %f751;
	fma.rn.f32 	%f852, %f777, %f770, %f752;
	fma.rn.f32 	%f851, %f777, %f771, %f753;
	ld.shared.f32 	%f778, [%r43+252];
	fma.rn.f32 	%f850, %f778, %f764, %f755;
	fma.rn.f32 	%f849, %f778, %f765, %f756;
	fma.rn.f32 	%f848, %f778, %f766, %f757;
	fma.rn.f32 	%f847, %f778, %f767, %f758;
	fma.rn.f32 	%f846, %f778, %f768, %f759;
	fma.rn.f32 	%f845, %f778, %f769, %f760;
	fma.rn.f32 	%f844, %f778, %f770, %f761;
	fma.rn.f32 	%f843, %f778, %f771, %f762;
	bar.sync 	0;
	add.s32 	%r65, %r65, 1;
	setp.eq.s32 	%p2, %r65, 0;
	add.s32 	%r64, %r64, 8;
	shl.b32 	%r48, %r61, 3;
	add.s32 	%r63, %r63, %r48;
	@%p2 bra 	$L__BB1_3;
	bra.uni 	$L__BB1_2;
$L__BB1_3:
	ld.param.u32 	%r62, [_Z11shared_gemmPfS_S_iii_param_4];
	ld.param.u64 	%rd23, [_Z11shared_gemmPfS_S_iii_param_2];
	cvta.to.global.u64 	%rd10, %rd23;
	mov.u32 	%r49, %tid.y;
	shl.b32 	%r50, %r49, 3;
	mov.u32 	%r51, %ctaid.y;
	shl.b32 	%r52, %r51, 7;
	add.s32 	%r53, %r52, %r50;
	mov.u32 	%r54, %tid.x;
	shl.b32 	%r55, %r54, 3;
	mov.u32 	%r56, %ctaid.x;
	shl.b32 	%r57, %r56, 7;
	add.s32 	%r58, %r57, %r55;
	mad.lo.s32 	%r59, %r53, %r62, %r58;
	mul.wide.s32 	%rd11, %r59, 4;
	add.s64 	%rd12, %rd10, %rd11;
	st.global.v4.f32 	[%rd12], {%f906, %f905, %f904, %f903};
	st.global.v4.f32 	[%rd12+16], {%f902, %f901, %f900, %f899};
	mul.wide.s32 	%rd13, %r62, 4;
	add.s64 	%rd14, %rd12, %rd13;
	st.global.v4.f32 	[%rd14], {%f898, %f897, %f896, %f895};
	st.global.v4.f32 	[%rd14+16], {%f894, %f893, %f892, %f891};
	add.s64 	%rd15, %rd14, %rd13;
	st.global.v4.f32 	[%rd15], {%f890, %f889, %f888, %f887};
	st.global.v4.f32 	[%rd15+16], {%f886, %f885, %f884, %f883};
	add.s64 	%rd16, %rd15, %rd13;
	st.global.v4.f32 	[%rd16], {%f882, %f881, %f880, %f879};
	st.global.v4.f32 	[%rd16+16], {%f878, %f877, %f876, %f875};
	add.s64 	%rd17, %rd16, %rd13;
	st.global.v4.f32 	[%rd17], {%f874, %f873, %f872, %f871};
	st.global.v4.f32 	[%rd17+16], {%f870, %f869, %f868, %f867};
	add.s64 	%rd18, %rd17, %rd13;
	st.global.v4.f32 	[%rd18], {%f866, %f865, %f864, %f863};
	st.global.v4.f32 	[%rd18+16], {%f862, %f861, %f860, %f859};
	add.s64 	%rd19, %rd18, %rd13;
	st.global.v4.f32 	[%rd19], {%f858, %f857, %f856, %f855};
	st.global.v4.f32 	[%rd19+16], {%f854, %f853, %f852, %f851};
	add.s64 	%rd20, %rd19, %rd13;
	st.global.v4.f32 	[%rd20], {%f850, %f849, %f848, %f847};
	st.global.v4.f32 	[%rd20+16], {%f846, %f845, %f844, %f843};
	ret;

}


// ===== COMPILED SASS (sm_100) =====

	.target	sm_100

	.elftype	@"ET_EXEC"


//--------------------- .note.nv.tkinfo           --------------------------
	.section	.note.nv.tkinfo,"",@"SHT_NOTE"
	.sectionflags	@"SHF_NOTE_NV_TKINFO"
	.tkinfo
        /*0018*/ 	.word	0x00000002
        /*0030*/ 	.string	""
        /*0030*/ 	.string	"ptxas"
        /*0030*/ 	.string	"Cuda compilation tools, release 13.0, V13.0.88"
        /*0030*/ 	.string	"Build cuda_13.0.r13.0/compiler.36424714_0"
        /*0030*/ 	.string	"-arch sm_100 -m 64 "



//--------------------- .note.nv.cuinfo           --------------------------
	.section	.note.nv.cuinfo,"",@"SHT_NOTE"
	.sectionflags	@"SHF_NOTE_NV_CUINFO"
        /*0018*/ 	.short	0x0002
        /*001a*/ 	.short	0x0064
        /*001c*/ 	.short	0x0082
	.zero		2


//--------------------- .nv.info                  --------------------------
	.section	.nv.info,"",@"SHT_CUDA_INFO"
	.align	4


	//----- nvinfo : EIATTR_REGCOUNT
	.align		4
        /*0000*/ 	.byte	0x04, 0x2f
        /*0002*/ 	.short	(.L_1 - .L_0)
	.align		4
.L_0:
        /*0004*/ 	.word	index@(_Z10naiveSgemmPfS_S_iii)
        /*0008*/ 	.word	0x00000020


	//----- nvinfo : EIATTR_FRAME_SIZE
	.align		4
.L_1:
        /*000c*/ 	.byte	0x04, 0x11
        /*000e*/ 	.short	(.L_3 - .L_2)
	.align		4
.L_2:
        /*0010*/ 	.word	index@(_Z10naiveSgemmPfS_S_iii)
        /*0014*/ 	.word	0x00000000


	//----- nvinfo : EIATTR_REGCOUNT
	.align		4
.L_3:
        /*0018*/ 	.byte	0x04, 0x2f
        /*001a*/ 	.short	(.L_5 - .L_4)
	.align		4
.L_4:
        /*001c*/ 	.word	index@(_Z11shared_gemmPfS_S_iii)
        /*0020*/ 	.word	0x00000080


	//----- nvinfo : EIATTR_FRAME_SIZE
	.align		4
.L_5:
        /*0024*/ 	.byte	0x04, 0x11
        /*0026*/ 	.short	(.L_7 - .L_6)
	.align		4
.L_6:
        /*0028*/ 	.word	index@(_Z11shared_gemmPfS_S_iii)
        /*002c*/ 	.word	0x00000000


	//----- nvinfo : EIATTR_MIN_STACK_SIZE
	.align		4
.L_7:
        /*0030*/ 	.byte	0x04, 0x12
        /*0032*/ 	.short	(.L_9 - .L_8)
	.align		4
.L_8:
        /*0034*/ 	.word	index@(_Z11shared_gemmPfS_S_iii)
        /*0038*/ 	.word	0x00000000


	//----- nvinfo : EIATTR_MIN_STACK_SIZE
	.align		4
.L_9:
        /*003c*/ 	.byte	0x04, 0x12
        /*003e*/ 	.short	(.L_11 - .L_10)
	.align		4
.L_10:
        /*0040*/ 	.word	index@(_Z10naiveSgemmPfS_S_iii)
        /*0044*/ 	.word	0x00000000
.L_11:


//--------------------- .nv.compat                --------------------------
	.section	.nv.compat,"",@"SHT_CUDA_COMPAT_INFO"
	.align	4
        /*0000*/ 	.byte	0x02, 0x09, 0x00, 0x00, 0x02, 0x02, 0x01, 0x00, 0x02, 0x05, 0x05, 0x00, 0x03, 0x07, 0x01, 0x01
        /*0010*/ 	.byte	0x02, 0x03, 0x00, 0x00, 0x02, 0x06, 0x01, 0x00, 0x04, 0x0b, 0x08, 0x00, 0x09, 0x00, 0x00, 0x00
        /*0020*/ 	.byte	0x00, 0x00, 0x00, 0x00


//--------------------- .nv.info._Z11shared_gemmPfS_S_iii --------------------------
	.section	.nv.info._Z11shared_gemmPfS_S_iii,"",@"SHT_CUDA_INFO"
	.sectionflags	@""
	.align	4


	//----- nvinfo : EIATTR_CUDA_API_VERSION
	.align		4
        /*0000*/ 	.byte	0x04, 0x37
        /*0002*/ 	.short	(.L_13 - .L_12)
.L_12:
        /*0004*/ 	.word	0x00000082


	//----- nvinfo : EIATTR_KPARAM_INFO
	.align		4
.L_13:
        /*0008*/ 	.byte	0x04, 0x17
        /*000a*/ 	.short	(.L_15 - .L_14)
.L_14:
        /*000c*/ 	.word	0x00000000
        /*0010*/ 	.short	0x0005
        /*0012*/ 	.short	0x0020
        /*0014*/ 	.byte	0x00, 0xf0, 0x11, 0x00


	//----- nvinfo : EIATTR_KPARAM_INFO
	.align		4
.L_15:
        /*0018*/ 	.byte	0x04, 0x17
        /*001a*/ 	.short	(.L_17 - .L_16)
.L_16:
        /*001c*/ 	.word	0x00000000
        /*0020*/ 	.short	0x0004
        /*0022*/ 	.short	0x001c
        /*0024*/ 	.byte	0x00, 0xf0, 0x11, 0x00


	//----- nvinfo : EIATTR_KPARAM_INFO
	.align		4
.L_17:
        /*0028*/ 	.byte	0x04, 0x17
        /*002a*/ 	.short	(.L_19 - .L_18)
.L_18:
        /*002c*/ 	.word	0x00000000
        /*0030*/ 	.short	0x0003
        /*0032*/ 	.short	0x0018
        /*0034*/ 	.byte	0x00, 0xf0, 0x11, 0x00


	//----- nvinfo : EIATTR_KPARAM_INFO
	.align		4
.L_19:
        /*0038*/ 	.byte	0x04, 0x17
        /*003a*/ 	.short	(.L_21 - .L_20)
.L_20:
        /*003c*/ 	.word	0x00000000
        /*0040*/ 	.short	0x0002
        /*0042*/ 	.short	0x0010
        /*0044*/ 	.byte	0x00, 0xf5, 0x21, 0x00


	//----- nvinfo : EIATTR_KPARAM_INFO
	.align		4
.L_21:
        /*0048*/ 	.byte	0x04, 0x17
        /*004a*/ 	.short	(.L_23 - .L_22)
.L_22:
        /*004c*/ 	.word	0x00000000
        /*0050*/ 	.short	0x0001
        /*0052*/ 	.short	0x0008
        /*0054*/ 	.byte	0x00, 0xf5, 0x21, 0x00


	//----- nvinfo : EIATTR_KPARAM_INFO
	.align		4
.L_23:
        /*0058*/ 	.byte	0x04, 0x17
        /*005a*/ 	.short	(.L_25 - .L_24)
.L_24:
        /*005c*/ 	.word	0x00000000
        /*0060*/ 	.short	0x0000
        /*0062*/ 	.short	0x0000
        /*0064*/ 	.byte	0x00, 0xf5, 0x21, 0x00


	//----- nvinfo : EIATTR_SPARSE_MMA_MASK
	.align		4
.L_25:
        /*0068*/ 	.byte	0x03, 0x50
        /*006a*/ 	.short	0x0000


	//----- nvinfo : EIATTR_MAXREG_COUNT
	.align		4
        /*006c*/ 	.byte	0x03, 0x1b
        /*006e*/ 	.short	0x00ff


	//----- nvinfo : EIATTR_NUM_BARRIERS
	.align		4
        /*0070*/ 	.byte	0x02, 0x4c
        /*0072*/ 	.byte	0x01
	.zero		1


	//----- nvinfo : EIATTR_MERCURY_ISA_VERSION
	.align		4
        /*0074*/ 	.byte	0x03, 0x5f
        /*0076*/ 	.short	0x0101


	//----- nvinfo : EIATTR_VRC_CTA_INIT_COUNT
	.align		4
        /*0078*/ 	.byte	0x02, 0x4a
	.zero		1
	.zero		1


	//----- nvinfo : EIATTR_EXIT_INSTR_OFFSETS
	.align		4
        /*007c*/ 	.byte	0x04, 0x1c
        /*007e*/ 	.short	(.L_27 - .L_26)


	//   ....[0]....
.L_26:
        /*0080*/ 	.word	0x00002a00


	//----- nvinfo : EIATTR_CBANK_PARAM_SIZE
	.align		4
.L_27:
        /*0084*/ 	.byte	0x03, 0x19
        /*0086*/ 	.short	0x0024


	//----- nvinfo : EIATTR_PARAM_CBANK
	.align		4
        /*0088*/ 	.byte	0x04, 0x0a
        /*008a*/ 	.short	(.L_29 - .L_28)
	.align		4
.L_28:
        /*008c*/ 	.word	index@(.nv.constant0._Z11shared_gemmPfS_S_iii)
        /*0090*/ 	.short	0x0380
        /*0092*/ 	.short	0x0024


	//----- nvinfo : EIATTR_SW_WAR
	.align		4
.L_29:
        /*0094*/ 	.byte	0x04, 0x36
        /*0096*/ 	.short	(.L_31 - .L_30)
.L_30:
        /*0098*/ 	.word	0x00000008
.L_31:


//--------------------- .nv.info._Z10naiveSgemmPfS_S_iii --------------------------
	.section	.nv.info._Z10naiveSgemmPfS_S_iii,"",@"SHT_CUDA_INFO"
	.sectionflags	@""
	.align	4


	//----- nvinfo : EIATTR_CUDA_API_VERSION
	.align		4
        /*0000*/ 	.byte	0x04, 0x37
        /*0002*/ 	.short	(.L_33 - .L_32)
.L_32:
        /*0004*/ 	.word	0x00000082


	//----- nvinfo : EIATTR_KPARAM_INFO
	.align		4
.L_33:
        /*0008*/ 	.byte	0x04, 0x17
        /*000a*/ 	.short	(.L_35 - .L_34)
.L_34:
        /*000c*/ 	.word	0x00000000
        /*0010*/ 	.short	0x0005
        /*0012*/ 	.short	0x0020
        /*0014*/ 	.byte	0x00, 0xf0, 0x11, 0x00


	//----- nvinfo : EIATTR_KPARAM_INFO
	.align		4
.L_35:
        /*0018*/ 	.byte	0x04, 0x17
        /*001a*/ 	.short	(.L_37 - .L_36)
.L_36:
        /*001c*/ 	.word	0x00000000
        /*0020*/ 	.short	0x0004
        /*0022*/ 	.short	0x001c
        /*0024*/ 	.byte	0x00, 0xf0, 0x11, 0x00


	//----- nvinfo : EIATTR_KPARAM_INFO
	.align		4
.L_37:
        /*0028*/ 	.byte	0x04, 0x17
        /*002a*/ 	.short	(.L_39 - .L_38)
.L_38:
        /*002c*/ 	.word	0x00000000
        /*0030*/ 	.short	0x0003
        /*0032*/ 	.short	0x0018
        /*0034*/ 	.byte	0x00, 0xf0, 0x11, 0x00


	//----- nvinfo : EIATTR_KPARAM_INFO
	.align		4
.L_39:
        /*0038*/ 	.byte	0x04, 0x17
        /*003a*/ 	.short	(.L_41 - .L_40)
.L_40:
        /*003c*/ 	.word	0x00000000
        /*0040*/ 	.short	0x0002
        /*0042*/ 	.short	0x0010
        /*0044*/ 	.byte	0x00, 0xf5, 0x21, 0x00


	//----- nvinfo : EIATTR_KPARAM_INFO
	.align		4
.L_41:
        /*0048*/ 	.byte	0x04, 0x17
        /*004a*/ 	.short	(.L_43 - .L_42)
.L_42:
        /*004c*/ 	.word	0x00000000
        /*0050*/ 	.short	0x0001
        /*0052*/ 	.short	0x0008
        /*0054*/ 	.byte	0x00, 0xf5, 0x21, 0x00


	//----- nvinfo : EIATTR_KPARAM_INFO
	.align		4
.L_43:
        /*0058*/ 	.byte	0x04, 0x17
        /*005a*/ 	.short	(.L_45 - .L_44)
.L_44:
        /*005c*/ 	.word	0x00000000
        /*0060*/ 	.short	0x0000
        /*0062*/ 	.short	0x0000
        /*0064*/ 	.byte	0x00, 0xf5, 0x21, 0x00


	//----- nvinfo : EIATTR_SPARSE_MMA_MASK
	.align		4
.L_45:
        /*0068*/ 	.byte	0x03, 0x50
        /*006a*/ 	.short	0x0000


	//----- nvinfo : EIATTR_MAXREG_COUNT
	.align		4
        /*006c*/ 	.byte	0x03, 0x1b
        /*006e*/ 	.short	0x00ff


	//----- nvinfo : EIATTR_MERCURY_ISA_VERSION
	.align		4
        /*0070*/ 	.byte	0x03, 0x5f
        /*0072*/ 	.short	0x0101


	//----- nvinfo : EIATTR_VRC_CTA_INIT_COUNT
	.align		4
        /*0074*/ 	.byte	0x02, 0x4a
	.zero		1
	.zero		1


	//----- nvinfo : EIATTR_EXIT_INSTR_OFFSETS
	.align		4
        /*0078*/ 	.byte	0x04, 0x1c
        /*007a*/ 	.short	(.L_47 - .L_46)


	//   ....[0]....
.L_46:
        /*007c*/ 	.word	0x000000c0


	//   ....[1]....
        /*0080*/ 	.word	0x000008e0


	//----- nvinfo : EIATTR_CBANK_PARAM_SIZE
	.align		4
.L_47:
        /*0084*/ 	.byte	0x03, 0x19
        /*0086*/ 	.short	0x0024


	//----- nvinfo : EIATTR_PARAM_CBANK
	.align		4
        /*0088*/ 	.byte	0x04, 0x0a
        /*008a*/ 	.short	(.L_49 - .L_48)
	.align		4
.L_48:
        /*008c*/ 	.word	index@(.nv.constant0._Z10naiveSgemmPfS_S_iii)
        /*0090*/ 	.short	0x0380
        /*0092*/ 	.short	0x0024


	//----- nvinfo : EIATTR_SW_WAR
	.align		4
.L_49:
        /*0094*/ 	.byte	0x04, 0x36
        /*0096*/ 	.short	(.L_51 - .L_50)
.L_50:
        /*0098*/ 	.word	0x00000008
.L_51:


//--------------------- .nv.callgraph             --------------------------
	.section	.nv.callgraph,"",@"SHT_CUDA_CALLGRAPH"
	.align	4
	.sectionentsize	8
	.align		4
        /*0000*/ 	.word	0x00000000
	.align		4
        /*0004*/ 	.word	0xffffffff
	.align		4
        /*0008*/ 	.word	0x00000000
	.align		4
        /*000c*/ 	.word	0xfffffffe
	.align		4
        /*0010*/ 	.word	0x00000000
	.align		4
        /*0014*/ 	.word	0xfffffffd
	.align		4
        /*0018*/ 	.word	0x00000000
	.align		4
        /*001c*/ 	.word	0xfffffffc


//--------------------- .text._Z11shared_gemmPfS_S_iii --------------------------
	.section	.text._Z11shared_gemmPfS_S_iii,"ax",@progbits
	.align	128
        .global         _Z11shared_gemmPfS_S_iii
        .type           _Z11shared_gemmPfS_S_iii,@function
        .size           _Z11shared_gemmPfS_S_iii,(.L_x_8 - _Z11shared_gemmPfS_S_iii)
        .other          _Z11shared_gemmPfS_S_iii,@"STO_CUDA_ENTRY STV_DEFAULT"
_Z11shared_gemmPfS_S_iii:
.text._Z11shared_gemmPfS_S_iii:
[----:B------:R-:W-:Y:S01]  /*0000*/  LDC R1, c[0x0][0x37c] ;  /* 0x0000df00ff017b82 */ /* 0x000fe20000000800 */
[----:B------:R-:W0:Y:S01]  /*0010*/  LDCU UR9, c[0x0][0x3a0] ;  /* 0x00007400ff0977ac */ /* 0x000e220008000800 */
[----:B------:R-:W1:Y:S01]  /*0020*/  S2R R0, SR_TID.X ;  /* 0x0000000000007919 */ /* 0x000e620000002100 */
[----:B------:R-:W-:Y:S02]  /*0030*/  CS2R R70, SRZ ;  /* 0x0000000000467805 */ /* 0x000fe4000001ff00 */
[----:B------:R-:W-:Y:S02]  /*0040*/  CS2R R68, SRZ ;  /* 0x0000000000447805 */ /* 0x000fe4000001ff00 */
[----:B------:R-:W-:Y:S01]  /*0050*/  CS2R R66, SRZ ;  /* 0x0000000000427805 */ /* 0x000fe2000001ff00 */
[----:B------:R-:W2:Y:S01]  /*0060*/  S2R R3, SR_TID.Y ;  /* 0x0000000000037919 */ /* 0x000ea20000002200 */
[----:B------:R-:W-:Y:S02]  /*0070*/  CS2R R64, SRZ ;  /* 0x0000000000407805 */ /* 0x000fe4000001ff00 */
[----:B------:R-:W-:-:S02]  /*0080*/  CS2R R62, SRZ ;  /* 0x00000000003e7805 */ /* 0x000fc4000001ff00 */
[----:B------:R-:W-:Y:S02]  /*0090*/  CS2R R60, SRZ ;  /* 0x00000000003c7805 */ /* 0x000fe4000001ff00 */
[----:B------:R-:W-:Y:S02]  /*00a0*/  CS2R R58, SRZ ;  /* 0x00000000003a7805 */ /* 0x000fe4000001ff00 */
[----:B------:R-:W-:Y:S02]  /*00b0*/  CS2R R56, SRZ ;  /* 0x0000000000387805 */ /* 0x000fe4000001ff00 */
[----:B------:R-:W-:Y:S02]  /*00c0*/  CS2R R54, SRZ ;  /* 0x0000000000367805 */ /* 0x000fe4000001ff00 */
[----:B------:R-:W-:Y:S02]  /*00d0*/  CS2R R52, SRZ ;  /* 0x0000000000347805 */ /* 0x000fe4000001ff00 */
[----:B------:R-:W-:-:S02]  /*00e0*/  CS2R R50, SRZ ;  /* 0x0000000000327805 */ /* 0x000fc4000001ff00 */
[----:B------:R-:W-:Y:S02]  /*00f0*/  CS2R R48, SRZ ;  /* 0x0000000000307805 */ /* 0x000fe4000001ff00 */
[----:B------:R-:W-:Y:S02]  /*0100*/  CS2R R46, SRZ ;  /* 0x00000000002e7805 */ /* 0x000fe4000001ff00 */
[----:B------:R-:W-:Y:S02]  /*0110*/  CS2R R44, SRZ ;  /* 0x00000000002c7805 */ /* 0x000fe4000001ff00 */
[----:B------:R-:W-:Y:S01]  /*0120*/  CS2R R42, SRZ ;  /* 0x00000000002a7805 */ /* 0x000fe2000001ff00 */
[----:B0-----:R-:W-:Y:S01]  /*0130*/  UISETP.GE.AND UP0, UPT, UR9, 0x1, UPT ;  /* 0x000000010900788c */ /* 0x001fe2000bf06270 */
        /* <DEDUP_REMOVED lines=16> */
[----:B------:R-:W-:Y:S01]  /*0240*/  CS2R R8, SRZ ;  /* 0x0000000000087805 */ /* 0x000fe2000001ff00 */
[----:B------:R-:W0:Y:S01]  /*0250*/  LDCU.64 UR10, c[0x0][0x358] ;  /* 0x00006b00ff0a77ac */ /* 0x000e220008000a00 */
[----:B-12---:R-:W-:Y:S05]  /*0260*/  BRA.U !UP0, `(.L_x_0) ;  /* 0x0000002508607547 */ /* 0x006fea000b800000 */
[----:B------:R-:W1:Y:S01]  /*0270*/  S2UR UR8, SR_CgaCtaId ;  /* 0x00000000000879c3 */ /* 0x000e620000008800 */
[----:B------:R-:W2:Y:S01]  /*0280*/  S2R R5, SR_CTAID.Y ;  /* 0x0000000000057919 */ /* 0x000ea20000002600 */
[----:B------:R-:W3:Y:S01]  /*0290*/  LDCU UR7, c[0x0][0x360] ;  /* 0x00006c00ff0777ac */ /* 0x000ee20008000800 */
[----:B------:R-:W-:Y:S01]  /*02a0*/  UMOV UR6, 0x400 ;  /* 0x0000040000067882 */ /* 0x000fe20000000000 */
[----:B------:R-:W-:-:S04]  /*02b0*/  UIADD3 UR5, UPT, UPT, UR9, 0x7, URZ ;  /* 0x0000000709057890 */ /* 0x000fc8000fffe0ff */
[----:B------:R-:W4:Y:S01]  /*02c0*/  S2UR UR4, SR_CTAID.X ;  /* 0x00000000000479c3 */ /* 0x000f220000002500 */
[----:B------:R-:W-:-:S04]  /*02d0*/  USHF.R.U32.HI UR5, URZ, 0x3, UR5 ;  /* 0x00000003ff057899 */ /* 0x000fc80008011605 */
[----:B------:R-:W-:-:S03]  /*02e0*/  UIADD3 UR5, UPT, UPT, -UR5, URZ, URZ ;  /* 0x000000ff05057290 */ /* 0x000fc6000fffe1ff */
[----:B------:R-:W5:Y:S01]  /*02f0*/  LDC R73, c[0x0][0x39c] ;  /* 0x0000e700ff497b82 */ /* 0x000f620000000800 */
[----:B---3--:R-:W-:Y:S01]  /*0300*/  IMAD R0, R3, UR7, R0 ;  /* 0x0000000703007c24 */ /* 0x008fe2000f8e0200 */
[----:B------:R-:W-:Y:S02]  /*0310*/  UIADD3 UR7, UPT, UPT, UR6, 0x1000, URZ ;  /* 0x0000100006077890 */ /* 0x000fe4000fffe0ff */
[----:B-1----:R-:W-:Y:S02]  /*0320*/  ULEA UR6, UR8, UR6, 0x18 ;  /* 0x0000000608067291 */ /* 0x002fe4000f8ec0ff */
[--C-:B------:R-:W-:Y:S01]  /*0330*/  SHF.R.U32.HI R4, RZ, 0x5, R0.reuse ;  /* 0x00000005ff047819 */ /* 0x100fe20000011600 */
[----:B------:R-:W-:Y:S01]  /*0340*/  ULEA UR7, UR8, UR7, 0x18 ;  /* 0x0000000708077291 */ /* 0x000fe2000f8ec0ff */
[----:B------:R-:W-:Y:S02]  /*0350*/  SHF.L.U32 R3, R0, 0x2, RZ ;  /* 0x0000000200037819 */ /* 0x000fe400000006ff */
[----:B------:R-:W-:-:S02]  /*0360*/  SHF.R.U32.HI R2, RZ, 0x1, R0 ;  /* 0x00000001ff027819 */ /* 0x000fc40000011600 */
[----:B------:R-:W-:Y:S01]  /*0370*/  SHF.L.U32 R0, R0, 0x4, RZ ;  /* 0x0000000400007819 */ /* 0x000fe200000006ff */
[----:B----4-:R-:W-:Y:S01]  /*0380*/  USHF.L.U32 UR4, UR4, 0x7, URZ ;  /* 0x0000000704047899 */ /* 0x010fe200080006ff */
[----:B------:R-:W-:Y:S02]  /*0390*/  LEA R100, R4, UR7, 0x9 ;  /* 0x0000000704647c11 */ /* 0x000fe4000f8e48ff */
[----:B------:R-:W-:Y:S02]  /*03a0*/  LOP3.LUT R71, R0, 0x1f0, RZ, 0xc0, !PT ;  /* 0x000001f000477812 */ /* 0x000fe400078ec0ff */
[----:B--2---:R-:W-:Y:S02]  /*03b0*/  LEA R5, R5, R2, 0x7 ;  /* 0x0000000205057211 */ /* 0x004fe400078e38ff */
[----:B------:R-:W-:Y:S01]  /*03c0*/  LOP3.LUT R6, R3, 0x4, RZ, 0xc0, !PT ;  /* 0x0000000403067812 */ /* 0x000fe200078ec0ff */
[----:B-----5:R-:W-:Y:S01]  /*03d0*/  IMAD R73, R4, R73, UR4 ;  /* 0x0000000404497e24 */ /* 0x020fe2000f8e0249 */
[----:B------:R-:W-:-:S02]  /*03e0*/  LEA R7, R2, UR6, 0x5 ;  /* 0x0000000602077c11 */ /* 0x000fc4000f8e28ff */
[----:B------:R-:W-:Y:S01]  /*03f0*/  LOP3.LUT R4, R0, 0x10, RZ, 0xc0, !PT ;  /* 0x0000001000047812 */ /* 0x000fe200078ec0ff */
[----:B------:R-:W-:Y:S01]  /*0400*/  IMAD R6, R5, UR9, R6 ;  /* 0x0000000905067c24 */ /* 0x000fe2000f8e0206 */
[----:B------:R-:W-:Y:S02]  /*0410*/  LOP3.LUT R2, R3, 0x7c, RZ, 0xc0, !PT ;  /* 0x0000007c03027812 */ /* 0x000fe400078ec0ff */
[----:B------:R-:W-:Y:S01]  /*0420*/  IADD3 R100, PT, PT, R100, R71, RZ ;  /* 0x0000004764647210 */ /* 0x000fe20007ffe0ff */
[----:B------:R-:W-:Y:S01]  /*0430*/  HFMA2 R71, -RZ, RZ, 0, 0 ;  /* 0x00000000ff477431 */ /* 0x000fe200000001ff */
[----:B------:R-:W-:Y:S02]  /*0440*/  IADD3 R7, PT, PT, R7, R4, RZ ;  /* 0x0000000407077210 */ /* 0x000fe40007ffe0ff */
[----:B------:R-:W-:-:S07]  /*0450*/  IADD3 R2, PT, PT, R2, R73, RZ ;  /* 0x0000004902027210 */ /* 0x000fce0007ffe0ff */
.L_x_1:
[----:B------:R-:W1:Y:S08]  /*0460*/  LDC.64 R72, c[0x0][0x380] ;  /* 0x0000e000ff487b82 */ /* 0x000e700000000a00 */
[----:B------:R-:W2:Y:S01]  /*0470*/  LDC.64 R74, c[0x0][0x388] ;  /* 0x0000e200ff4a7b82 */ /* 0x000ea20000000a00 */
[----:B-1----:R-:W-:-:S05]  /*0480*/  IMAD.WIDE R72, R6, 0x4, R72 ;  /* 0x0000000406487825 */ /* 0x002fca00078e0248 */
[----:B0-----:R-:W3:Y:S01]  /*0490*/  LDG.E.128.CONSTANT R104, desc[UR10][R72.64] ;  /* 0x0000000a48687981 */ /* 0x001ee2000c1e9d00 */
[----:B--2---:R-:W-:-:S05]  /*04a0*/  IMAD.WIDE R74, R2, 0x4, R74 ;  /* 0x00000004024a7825 */ /* 0x004fca00078e024a */
[----:B------:R-:W2:Y:S01]  /*04b0*/  LDG.E.128.CONSTANT R108, desc[UR10][R74.64] ;  /* 0x0000000a4a6c7981 */ /* 0x000ea2000c1e9d00 */
[----:B------:R-:W0:Y:S01]  /*04c0*/  S2UR UR6, SR_CgaCtaId ;  /* 0x00000000000679c3 */ /* 0x000e220000008800 */
[----:B------:R-:W1:Y:S01]  /*04d0*/  S2R R3, SR_TID.Y ;  /* 0x0000000000037919 */ /* 0x000e620000002200 */
[----:B------:R-:W4:Y:S01]  /*04e0*/  S2R R0, SR_TID.X ;  /* 0x0000000000007919 */ /* 0x000f220000002100 */
[----:B------:R-:W-:Y:S02]  /*04f0*/  UMOV UR4, 0x400 ;  /* 0x0000040000047882 */ /* 0x000fe40000000000 */
[----:B------:R-:W-:Y:S02]  /*0500*/  UIADD3 UR7, UPT, UPT, UR4, 0x1000, URZ ;  /* 0x0000100004077890 */ /* 0x000fe4000fffe0ff */
[----:B0-----:R-:W-:Y:S02]  /*0510*/  ULEA UR4, UR6, UR4, 0x18 ;  /* 0x0000000406047291 */ /* 0x001fe4000f8ec0ff */
[----:B------:R-:W-:-:S04]  /*0520*/  ULEA UR7, UR6, UR7, 0x18 ;  /* 0x0000000706077291 */ /* 0x000fc8000f8ec0ff */
[----:B-1----:R-:W-:Y:S02]  /*0530*/  LEA R5, R3, UR4, 0x8 ;  /* 0x0000000403057c11 */ /* 0x002fe4000f8e40ff */
[----:B----4-:R-:W-:Y:S01]  /*0540*/  LEA R4, R0, UR7, 0x5 ;  /* 0x0000000700047c11 */ /* 0x010fe2000f8e28ff */
[----:B---3--:R-:W-:Y:S04]  /*0550*/  STS.128 [R7], R104 ;  /* 0x0000006807007388 */ /* 0x008fe80000000c00 */
[----:B--2---:R-:W-:Y:S01]  /*0560*/  STS.128 [R100], R108 ;  /* 0x0000006c64007388 */ /* 0x004fe20000000c00 */
[----:B------:R-:W-:Y:S06]  /*0570*/  BAR.SYNC.DEFER_BLOCKING 0x0 ;  /* 0x0000000000007b1d */ /* 0x000fec0000010000 */
[----:B------:R-:W-:Y:S04]  /*0580*/  LDS.128 R72, [R5] ;  /* 0x0000000005487984 */ /* 0x000fe80000000c00 */
[----:B------:R-:W0:Y:S04]  /*0590*/  LDS.128 R76, [R4] ;  /* 0x00000000044c7984 */ /* 0x000e280000000c00 */
[----:B------:R-:W1:Y:S04]  /*05a0*/  LDS.128 R80, [R4+0x10] ;  /* 0x0000100004507984 */ /* 0x000e680000000c00 */
[----:B------:R-:W2:Y:S04]  /*05b0*/  LDS.128 R92, [R4+0x210] ;  /* 0x00021000045c7984 */ /* 0x000ea80000000c00 */
[----:B------:R-:W3:Y:S04]  /*05c0*/  LDS.128 R84, [R5+0x20] ;  /* 0x0000200005547984 */ /* 0x000ee80000000c00 */
[----:B------:R-:W4:Y:S04]  /*05d0*/  LDS.128 R88, [R4+0x200] ;  /* 0x0002000004587984 */ /* 0x000f280000000c00 */
[----:B------:R-:W5:Y:S01]  /*05e0*/  LDS.128 R96, [R5+0x40] ;  /* 0x0000400005607984 */ /* 0x000f620000000c00 */
[C---:B0-----:R-:W-:Y:S01]  /*05f0*/  FFMA R101, R72.reuse, R76, R8 ;  /* 0x0000004c48657223 */ /* 0x041fe20000000008 */
[C---:B------:R-:W-:Y:S01]  /*0600*/  FFMA R102, R72.reuse, R77, R9 ;  /* 0x0000004d48667223 */ /* 0x040fe20000000009 */
[C---:B------:R-:W-:Y:S01]  /*0610*/  FFMA R115, R72.reuse, R78, R10 ;  /* 0x0000004e48737223 */ /* 0x040fe2000000000a */
[----:B------:R-:W-:-:S02]  /*0620*/  FFMA R104, R72, R79, R11 ;  /* 0x0000004f48687223 */ /* 0x000fc4000000000b */
[----:B------:R-:W0:Y:S01]  /*0630*/  LDS.128 R8, [R5+0x60] ;  /* 0x0000600005087984 */ /* 0x000e220000000c00 */
[C---:B-1----:R-:W-:Y:S01]  /*0640*/  FFMA R103, R72.reuse, R80, R12 ;  /* 0x0000005048677223 */ /* 0x042fe2000000000c */
[C---:B------:R-:W-:Y:S01]  /*0650*/  FFMA R12, R72.reuse, R81, R13 ;  /* 0x00000051480c7223 */ /* 0x040fe2000000000d */
[C---:B------:R-:W-:Y:S01]  /*0660*/  FFMA R107, R72.reuse, R82, R14 ;  /* 0x00000052486b7223 */ /* 0x040fe2000000000e */
[----:B------:R-:W-:Y:S02]  /*0670*/  FFMA R72, R72, R83, R15 ;  /* 0x0000005348487223 */ /* 0x000fe4000000000f */
[C---:B--2---:R-:W-:Y:S02]  /*0680*/  FFMA R105, R73.reuse, R93, R12 ;  /* 0x0000005d49697223 */ /* 0x044fe4000000000c */
[----:B------:R-:W1:Y:S01]  /*0690*/  LDS.128 R12, [R5+0x80] ;  /* 0x00008000050c7984 */ /* 0x000e620000000c00 */
[----:B---3--:R-:W-:Y:S01]  /*06a0*/  FFMA R106, R84, R77, R17 ;  /* 0x0000004d546a7223 */ /* 0x008fe20000000011 */
[----:B------:R-:W-:Y:S01]  /*06b0*/  FFMA R117, R76, R84, R16 ;  /* 0x000000544c757223 */ /* 0x000fe20000000010 */
[----:B------:R-:W-:Y:S01]  /*06c0*/  FFMA R119, R84, R78, R18 ;  /* 0x0000004e54777223 */ /* 0x000fe20000000012 */
[----:B------:R-:W-:Y:S01]  /*06d0*/  FFMA R17, R80, R84, R20 ;  /* 0x0000005450117223 */ /* 0x000fe20000000014 */
[C---:B------:R-:W-:Y:S01]  /*06e0*/  FFMA R16, R84.reuse, R79, R19 ;  /* 0x0000004f54107223 */ /* 0x040fe20000000013 */
[C---:B------:R-:W-:Y:S01]  /*06f0*/  FFMA R18, R84.reuse, R81, R21 ;  /* 0x0000005154127223 */ /* 0x040fe20000000015 */
[----:B------:R-:W-:Y:S01]  /*0700*/  FFMA R20, R84, R83, R23 ;  /* 0x0000005354147223 */ /* 0x000fe20000000017 */
[----:B----4-:R-:W-:Y:S01]  /*0710*/  FFMA R111, R88, R73, R101 ;  /* 0x00000049586f7223 */ /* 0x010fe20000000065 */
[----:B------:R-:W-:Y:S01]  /*0720*/  FFMA R109, R84, R82, R22 ;  /* 0x00000052546d7223 */ /* 0x000fe20000000016 */
[C---:B------:R-:W-:Y:S01]  /*0730*/  FFMA R101, R73.reuse, R91, R104 ;  /* 0x0000005b49657223 */ /* 0x040fe20000000068 */
[C---:B------:R-:W-:Y:S01]  /*0740*/  FFMA R113, R73.reuse, R89, R102 ;  /* 0x0000005949717223 */ /* 0x040fe20000000066 */
[C---:B------:R-:W-:Y:S01]  /*0750*/  FFMA R115, R73.reuse, R90, R115 ;  /* 0x0000005a49737223 */ /* 0x040fe20000000073 */
[----:B------:R-:W-:Y:S01]  /*0760*/  FFMA R103, R92, R73, R103 ;  /* 0x000000495c677223 */ /* 0x000fe20000000067 */
[C---:B------:R-:W-:Y:S01]  /*0770*/  FFMA R107, R73.reuse, R94, R107 ;  /* 0x0000005e496b7223 */ /* 0x040fe2000000006b */
[----:B------:R-:W-:Y:S01]  /*0780*/  FFMA R72, R73, R95, R72 ;  /* 0x0000005f49487223 */ /* 0x000fe20000000048 */
[-C--:B------:R-:W-:Y:S01]  /*0790*/  FFMA R104, R95, R85.reuse, R20 ;  /* 0x000000555f687223 */ /* 0x080fe20000000014 */
[----:B-----5:R-:W-:Y:S01]  /*07a0*/  FFMA R21, R76, R96, R24 ;  /* 0x000000604c157223 */ /* 0x020fe20000000018 */
[-C--:B------:R-:W-:Y:S01]  /*07b0*/  FFMA R84, R91, R85.reuse, R16 ;  /* 0x000000555b547223 */ /* 0x080fe20000000010 */
[-C--:B------:R-:W-:Y:S01]  /*07c0*/  FFMA R73, R92, R85.reuse, R17 ;  /* 0x000000555c497223 */ /* 0x080fe20000000011 */
[----:B------:R-:W-:Y:S01]  /*07d0*/  FFMA R102, R93, R85, R18 ;  /* 0x000000555d667223 */ /* 0x000fe20000000012 */
[C---:B------:R-:W-:Y:S01]  /*07e0*/  FFMA R20, R96.reuse, R77, R25 ;  /* 0x0000004d60147223 */ /* 0x040fe20000000019 */
[C---:B------:R-:W-:Y:S01]  /*07f0*/  FFMA R23, R96.reuse, R78, R26 ;  /* 0x0000004e60177223 */ /* 0x040fe2000000001a */
[C---:B------:R-:W-:Y:S01]  /*0800*/  FFMA R22, R96.reuse, R79, R27 ;  /* 0x0000004f60167223 */ /* 0x040fe2000000001b */
[----:B------:R-:W-:Y:S01]  /*0810*/  FFMA R24, R96, R81, R29 ;  /* 0x0000005160187223 */ /* 0x000fe2000000001d */
[----:B------:R-:W2:Y:S01]  /*0820*/  LDS.128 R16, [R5+0xa0] ;  /* 0x0000a00005107984 */ /* 0x000ea20000000c00 */
[-C--:B------:R-:W-:Y:S01]  /*0830*/  FFMA R117, R88, R85.reuse, R117 ;  /* 0x0000005558757223 */ /* 0x080fe20000000075 */
[-C--:B------:R-:W-:Y:S01]  /*0840*/  FFMA R106, R89, R85.reuse, R106 ;  /* 0x00000055596a7223 */ /* 0x080fe2000000006a */
[-C--:B------:R-:W-:Y:S01]  /*0850*/  FFMA R119, R90, R85.reuse, R119 ;  /* 0x000000555a777223 */ /* 0x080fe20000000077 */
[----:B------:R-:W-:Y:S01]  /*0860*/  FFMA R109, R94, R85, R109 ;  /* 0x000000555e6d7223 */ /* 0x000fe2000000006d */
[----:B------:R-:W-:Y:S01]  /*0870*/  FFMA R123, R80, R96, R28 ;  /* 0x00000060507b7223 */ /* 0x000fe2000000001c */
[C---:B------:R-:W-:Y:S01]  /*0880*/  FFMA R85, R96.reuse, R82, R30 ;  /* 0x0000005260557223 */ /* 0x040fe2000000001e */
[----:B------:R-:W-:Y:S01]  /*0890*/  FFMA R108, R96, R83, R31 ;  /* 0x00000053606c7223 */ /* 0x000fe2000000001f */
[-C--:B------:R-:W-:Y:S01]  /*08a0*/  FFMA R96, R93, R97.reuse, R24 ;  /* 0x000000615d607223 */ /* 0x080fe20000000018 */
[-C--:B------:R-:W-:Y:S01]  /*08b0*/  FFMA R30, R88, R97.reuse, R21 ;  /* 0x00000061581e7223 */ /* 0x080fe20000000015 */
[-C--:B------:R-:W-:Y:S01]  /*08c0*/  FFMA R31, R89, R97.reuse, R20 ;  /* 0x00000061591f7223 */ /* 0x080fe20000000014 */
[-C--:B------:R-:W-:Y:S01]  /*08d0*/  FFMA R29, R90, R97.reuse, R23 ;  /* 0x000000615a1d7223 */ /* 0x080fe20000000017 */
[----:B------:R-:W-:Y:S01]  /*08e0*/  FFMA R121, R91, R97, R22 ;  /* 0x000000615b797223 */ /* 0x000fe20000000016 */
[----:B0-----:R-:W-:Y:S01]  /*08f0*/  FFMA R25, R76, R8, R32 ;  /* 0x000000084c197223 */ /* 0x001fe20000000020 */
[C---:B------:R-:W-:Y:S01]  /*0900*/  FFMA R27, R8.reuse, R78, R34 ;  /* 0x0000004e081b7223 */ /* 0x040fe20000000022 */
[----:B------:R-:W-:Y:S01]  /*0910*/  FFMA R24, R8, R79, R35 ;  /* 0x0000004f08187223 */ /* 0x000fe20000000023 */
[----:B------:R-:W0:Y:S01]  /*0920*/  LDS.128 R20, [R5+0xc0] ;  /* 0x0000c00005147984 */ /* 0x000e220000000c00 */
[-C--:B------:R-:W-:Y:S01]  /*0930*/  FFMA R123, R92, R97.reuse, R123 ;  /* 0x000000615c7b7223 */ /* 0x080fe2000000007b */
[-C--:B------:R-:W-:Y:S01]  /*0940*/  FFMA R85, R94, R97.reuse, R85 ;  /* 0x000000615e557223 */ /* 0x080fe20000000055 */
[----:B------:R-:W-:Y:S01]  /*0950*/  FFMA R108, R95, R97, R108 ;  /* 0x000000615f6c7223 */ /* 0x000fe2000000006c */
[----:B------:R-:W-:Y:S01]  /*0960*/  FFMA R124, R8, R77, R33 ;  /* 0x0000004d087c7223 */ /* 0x000fe20000000021 */
[----:B------:R-:W-:Y:S01]  /*0970*/  FFMA R33, R80, R8, R36 ;  /* 0x0000000850217223 */ /* 0x000fe20000000024 */
[C---:B------:R-:W-:Y:S01]  /*0980*/  FFMA R122, R8.reuse, R81, R37 ;  /* 0x00000051087a7223 */ /* 0x040fe20000000025 */
[C---:B------:R-:W-:Y:S01]  /*0990*/  FFMA R97, R8.reuse, R82, R38 ;  /* 0x0000005208617223 */ /* 0x040fe20000000026 */
[----:B------:R-:W-:Y:S01]  /*09a0*/  FFMA R8, R8, R83, R39 ;  /* 0x0000005308087223 */ /* 0x000fe20000000027 */
[-C--:B------:R-:W-:Y:S01]  /*09b0*/  FFMA R112, R88, R9.reuse, R25 ;  /* 0x0000000958707223 */ /* 0x080fe20000000019 */
[-C--:B------:R-:W-:Y:S01]  /*09c0*/  FFMA R28, R90, R9.reuse, R27 ;  /* 0x000000095a1c7223 */ /* 0x080fe2000000001b */
[----:B------:R-:W-:-:S02]  /*09d0*/  FFMA R125, R91, R9, R24 ;  /* 0x000000095b7d7223 */ /* 0x000fc40000000018 */
[----:B------:R-:W3:Y:S01]  /*09e0*/  LDS.128 R24, [R5+0xe0] ;  /* 0x0000e00005187984 */ /* 0x000ee20000000c00 */
[-C--:B------:R-:W-:Y:S01]  /*09f0*/  FFMA R124, R89, R9.reuse, R124 ;  /* 0x00000009597c7223 */ /* 0x080fe2000000007c */
[-C--:B------:R-:W-:Y:S01]  /*0a00*/  FFMA R110, R92, R9.reuse, R33 ;  /* 0x000000095c6e7223 */ /* 0x080fe20000000021 */
[-C--:B------:R-:W-:Y:S01]  /*0a10*/  FFMA R122, R93, R9.reuse, R122 ;  /* 0x000000095d7a7223 */ /* 0x080fe2000000007a */
[-C--:B------:R-:W-:Y:S01]  /*0a20*/  FFMA R97, R94, R9.reuse, R97 ;  /* 0x000000095e617223 */ /* 0x080fe20000000061 */
[----:B------:R-:W-:Y:S01]  /*0a30*/  FFMA R8, R95, R9, R8 ;  /* 0x000000095f087223 */ /* 0x000fe20000000008 */
[----:B-1----:R-:W-:Y:S01]  /*0a40*/  FFMA R9, R76, R12, R40 ;  /* 0x0000000c4c097223 */ /* 0x002fe20000000028 */
[C---:B------:R-:W-:Y:S01]  /*0a50*/  FFMA R32, R12.reuse, R77, R41 ;  /* 0x0000004d0c207223 */ /* 0x040fe20000000029 */
[C---:B------:R-:W-:Y:S01]  /*0a60*/  FFMA R33, R12.reuse, R78, R42 ;  /* 0x0000004e0c217223 */ /* 0x040fe2000000002a */
[C---:B------:R-:W-:Y:S01]  /*0a70*/  FFMA R34, R12.reuse, R79, R43 ;  /* 0x0000004f0c227223 */ /* 0x040fe2000000002b */
        /* <DEDUP_REMOVED lines=8> */
[----:B------:R-:W-:-:S02]  /*0b00*/  FFMA R9, R94, R13, R35 ;  /* 0x0000000d5e097223 */ /* 0x000fc40000000023 */
[----:B------:R-:W1:Y:S01]  /*0b10*/  LDS.128 R32, [R4+0x400] ;  /* 0x0004000004207984 */ /* 0x000e620000000c00 */
[----:B--2---:R-:W-:Y:S01]  /*0b20*/  FFMA R36, R16, R77, R49 ;  /* 0x0000004d10247223 */ /* 0x004fe20000000031 */
[-C--:B------:R-:W-:Y:S01]  /*0b30*/  FFMA R41, R92, R13.reuse, R41 ;  /* 0x0000000d5c297223 */ /* 0x080fe20000000029 */
[-C--:B------:R-:W-:Y:S01]  /*0b40*/  FFMA R120, R93, R13.reuse, R120 ;  /* 0x0000000d5d787223 */ /* 0x080fe20000000078 */
[----:B------:R-:W-:Y:S01]  /*0b50*/  FFMA R114, R95, R13, R114 ;  /* 0x0000000d5f727223 */ /* 0x000fe20000000072 */
[----:B------:R-:W-:Y:S01]  /*0b60*/  FFMA R13, R76, R16, R48 ;  /* 0x000000104c0d7223 */ /* 0x000fe20000000030 */
[C---:B------:R-:W-:Y:S01]  /*0b70*/  FFMA R37, R16.reuse, R78, R50 ;  /* 0x0000004e10257223 */ /* 0x040fe20000000032 */
[----:B------:R-:W-:Y:S01]  /*0b80*/  FFMA R38, R16, R79, R51 ;  /* 0x0000004f10267223 */ /* 0x000fe20000000033 */
[----:B------:R-:W-:Y:S01]  /*0b90*/  FFMA R43, R80, R16, R52 ;  /* 0x00000010502b7223 */ /* 0x000fe20000000034 */
[C---:B------:R-:W-:Y:S01]  /*0ba0*/  FFMA R42, R16.reuse, R81, R53 ;  /* 0x00000051102a7223 */ /* 0x040fe20000000035 */
[C---:B------:R-:W-:Y:S01]  /*0bb0*/  FFMA R39, R16.reuse, R82, R54 ;  /* 0x0000005210277223 */ /* 0x040fe20000000036 */
[----:B------:R-:W-:Y:S01]  /*0bc0*/  FFMA R40, R16, R83, R55 ;  /* 0x0000005310287223 */ /* 0x000fe20000000037 */
[----:B------:R-:W-:Y:S01]  /*0bd0*/  FFMA R16, R89, R17, R36 ;  /* 0x0000001159107223 */ /* 0x000fe20000000024 */
[----:B0-----:R-:W-:Y:S01]  /*0be0*/  FFMA R36, R20, R77, R57 ;  /* 0x0000004d14247223 */ /* 0x001fe20000000039 */
[----:B------:R-:W-:Y:S01]  /*0bf0*/  FFMA R50, R88, R17, R13 ;  /* 0x0000001158327223 */ /* 0x000fe2000000000d */
[----:B------:R-:W-:Y:S01]  /*0c00*/  FFMA R46, R20, R83, R63 ;  /* 0x00000053142e7223 */ /* 0x000fe2000000003f */
[-C--:B------:R-:W-:Y:S01]  /*0c10*/  FFMA R54, R90, R17.reuse, R37 ;  /* 0x000000115a367223 */ /* 0x080fe20000000025 */
[-C--:B------:R-:W-:Y:S01]  /*0c20*/  FFMA R53, R91, R17.reuse, R38 ;  /* 0x000000115b357223 */ /* 0x080fe20000000026 */
[-C--:B------:R-:W-:Y:S01]  /*0c30*/  FFMA R43, R92, R17.reuse, R43 ;  /* 0x000000115c2b7223 */ /* 0x080fe2000000002b */
        /* <DEDUP_REMOVED lines=8> */
[----:B---3--:R-:W-:Y:S01]  /*0cc0*/  FFMA R36, R24, R77, R65 ;  /* 0x0000004d18247223 */ /* 0x008fe20000000041 */
[----:B------:R-:W-:Y:S01]  /*0cd0*/  FFMA R47, R80, R20, R60 ;  /* 0x00000014502f7223 */ /* 0x000fe2000000003c */
[----:B------:R-:W-:Y:S01]  /*0ce0*/  FFMA R48, R20, R81, R61 ;  /* 0x0000005114307223 */ /* 0x000fe2000000003d */
[-C--:B------:R-:W-:Y:S01]  /*0cf0*/  FFMA R20, R88, R21.reuse, R17 ;  /* 0x0000001558147223 */ /* 0x080fe20000000011 */
[-C--:B------:R-:W-:Y:S01]  /*0d00*/  FFMA R61, R90, R21.reuse, R37 ;  /* 0x000000155a3d7223 */ /* 0x080fe20000000025 */
[-C--:B------:R-:W-:Y:S01]  /*0d10*/  FFMA R55, R91, R21.reuse, R38 ;  /* 0x000000155b377223 */ /* 0x080fe20000000026 */
[----:B------:R-:W-:Y:S01]  /*0d20*/  FFMA R17, R94, R21, R39 ;  /* 0x000000155e117223 */ /* 0x000fe20000000027 */
[----:B------:R-:W-:-:S02]  /*0d30*/  FFMA R89, R89, R25, R36 ;  /* 0x0000001959597223 */ /* 0x000fc40000000024 */
[----:B------:R-:W0:Y:S01]  /*0d40*/  LDS.128 R36, [R4+0x410] ;  /* 0x0004100004247984 */ /* 0x000e220000000c00 */
[----:B------:R-:W-:Y:S01]  /*0d50*/  FFMA R52, R24, R79, R67 ;  /* 0x0000004f18347223 */ /* 0x000fe20000000043 */
[----:B------:R-:W-:Y:S01]  /*0d60*/  FFMA R79, R80, R24, R68 ;  /* 0x00000018504f7223 */ /* 0x000fe20000000044 */
[C---:B-1----:R-:W-:Y:S01]  /*0d70*/  FFMA R49, R32.reuse, R10, R112 ;  /* 0x0000000a20317223 */ /* 0x042fe20000000070 */
[C---:B------:R-:W-:Y:S01]  /*0d80*/  FFMA R112, R33.reuse, R86, R106 ;  /* 0x0000005621707223 */ /* 0x040fe2000000006a */
[-C--:B------:R-:W-:Y:S01]  /*0d90*/  FFMA R51, R32, R98.reuse, R30 ;  /* 0x0000006220337223 */ /* 0x080fe2000000001e */
[-C--:B------:R-:W-:Y:S01]  /*0da0*/  FFMA R106, R33, R98.reuse, R31 ;  /* 0x00000062216a7223 */ /* 0x080fe2000000001f */
[C---:B------:R-:W-:Y:S01]  /*0db0*/  FFMA R68, R34.reuse, R98, R29 ;  /* 0x0000006222447223 */ /* 0x040fe2000000001d */
[----:B------:R-:W-:Y:S02]  /*0dc0*/  FFMA R60, R34, R10, R28 ;  /* 0x0000000a223c7223 */ /* 0x000fe4000000001c */
[----:B------:R-:W1:Y:S01]  /*0dd0*/  LDS.128 R28, [R4+0x600] ;  /* 0x00060000041c7984 */ /* 0x000e620000000c00 */
[-C--:B------:R-:W-:Y:S01]  /*0de0*/  FFMA R47, R92, R21.reuse, R47 ;  /* 0x000000155c2f7223 */ /* 0x080fe2000000002f */
[-C--:B------:R-:W-:Y:S01]  /*0df0*/  FFMA R48, R93, R21.reuse, R48 ;  /* 0x000000155d307223 */ /* 0x080fe20000000030 */
[----:B------:R-:W-:Y:S01]  /*0e00*/  FFMA R46, R95, R21, R46 ;  /* 0x000000155f2e7223 */ /* 0x000fe2000000002e */
[----:B------:R-:W-:Y:S01]  /*0e10*/  FFMA R21, R76, R24, R64 ;  /* 0x000000184c157223 */ /* 0x000fe20000000040 */
[C---:B------:R-:W-:Y:S01]  /*0e20*/  FFMA R65, R24.reuse, R78, R66 ;  /* 0x0000004e18417223 */ /* 0x040fe20000000042 */
[C---:B------:R-:W-:Y:S01]  /*0e30*/  FFMA R118, R24.reuse, R81, R69 ;  /* 0x0000005118767223 */ /* 0x040fe20000000045 */
[C---:B------:R-:W-:Y:S01]  /*0e40*/  FFMA R67, R24.reuse, R82, R70 ;  /* 0x0000005218437223 */ /* 0x040fe20000000046 */
[----:B------:R-:W-:Y:S01]  /*0e50*/  FFMA R24, R24, R83, R71 ;  /* 0x0000005318187223 */ /* 0x000fe20000000047 */
[-C--:B------:R-:W-:Y:S01]  /*0e60*/  FFMA R69, R88, R25.reuse, R21 ;  /* 0x0000001958457223 */ /* 0x080fe20000000015 */
[-C--:B------:R-:W-:Y:S01]  /*0e70*/  FFMA R65, R90, R25.reuse, R65 ;  /* 0x000000195a417223 */ /* 0x080fe20000000041 */
[-C--:B------:R-:W-:Y:S01]  /*0e80*/  FFMA R91, R91, R25.reuse, R52 ;  /* 0x000000195b5b7223 */ /* 0x080fe20000000034 */
[-C--:B------:R-:W-:Y:S01]  /*0e90*/  FFMA R79, R92, R25.reuse, R79 ;  /* 0x000000195c4f7223 */ /* 0x080fe2000000004f */
[-C--:B------:R-:W-:Y:S01]  /*0ea0*/  FFMA R118, R93, R25.reuse, R118 ;  /* 0x000000195d767223 */ /* 0x080fe20000000076 */
[-C--:B------:R-:W-:Y:S01]  /*0eb0*/  FFMA R67, R94, R25.reuse, R67 ;  /* 0x000000195e437223 */ /* 0x080fe20000000043 */
[----:B------:R-:W-:Y:S01]  /*0ec0*/  FFMA R59, R95, R25, R24 ;  /* 0x000000195f3b7223 */ /* 0x000fe20000000018 */
[C---:B------:R-:W-:Y:S01]  /*0ed0*/  FFMA R111, R32.reuse, R74, R111 ;  /* 0x0000004a206f7223 */ /* 0x040fe2000000006f */
[C---:B------:R-:W-:Y:S01]  /*0ee0*/  FFMA R57, R32.reuse, R86, R117 ;  /* 0x0000005620397223 */ /* 0x040fe20000000075 */
[C---:B------:R-:W-:Y:S01]  /*0ef0*/  FFMA R25, R32.reuse, R14, R116 ;  /* 0x0000000e20197223 */ /* 0x040fe20000000074 */
[C---:B------:R-:W-:Y:S01]  /*0f00*/  FFMA R21, R32.reuse, R18, R50 ;  /* 0x0000001220157223 */ /* 0x040fe20000000032 */
[C---:B------:R-:W-:Y:S01]  /*0f10*/  FFMA R94, R32.reuse, R22, R20 ;  /* 0x00000016205e7223 */ /* 0x040fe20000000014 */
[----:B------:R-:W-:Y:S01]  /*0f20*/  FFMA R82, R32, R26, R69 ;  /* 0x0000001a20527223 */ /* 0x000fe20000000045 */
[----:B------:R-:W-:Y:S01]  /*0f30*/  FFMA R80, R33, R10, R124 ;  /* 0x0000000a21507223 */ /* 0x000fe2000000007c */
[----:B------:R-:W-:Y:S01]  /*0f40*/  FFMA R32, R35, R14, R45 ;  /* 0x0000000e23207223 */ /* 0x000fe2000000002d */
[----:B------:R-:W-:Y:S01]  /*0f50*/  FFMA R70, R74, R34, R115 ;  /* 0x000000224a467223 */ /* 0x000fe20000000073 */
[C---:B------:R-:W-:Y:S01]  /*0f60*/  FFMA R71, R34.reuse, R86, R119 ;  /* 0x0000005622477223 */ /* 0x040fe20000000077 */
[C---:B------:R-:W-:Y:S01]  /*0f70*/  FFMA R56, R34.reuse, R14, R12 ;  /* 0x0000000e22387223 */ /* 0x040fe2000000000c */
[C---:B------:R-:W-:Y:S01]  /*0f80*/  FFMA R54, R34.reuse, R18, R54 ;  /* 0x0000001222367223 */ /* 0x040fe20000000036 */
[C---:B------:R-:W-:Y:S01]  /*0f90*/  FFMA R52, R34.reuse, R22, R61 ;  /* 0x0000001622347223 */ /* 0x040fe2000000003d */
[----:B0-----:R-:W-:Y:S01]  /*0fa0*/  FFMA R124, R37, R98, R96 ;  /* 0x00000062257c7223 */ /* 0x001fe20000000060 */
[----:B------:R-:W-:Y:S01]  /*0fb0*/  FFMA R50, R34, R26, R65 ;  /* 0x0000001a22327223 */ /* 0x000fe20000000041 */
[----:B------:R-:W-:Y:S01]  /*0fc0*/  FFMA R90, R35, R18, R53 ;  /* 0x00000012235a7223 */ /* 0x000fe20000000035 */
[----:B------:R-:W-:Y:S01]  /*0fd0*/  FFMA R45, R36, R74, R103 ;  /* 0x0000004a242d7223 */ /* 0x000fe20000000067 */
[----:B------:R-:W-:Y:S01]  /*0fe0*/  FFMA R58, R74, R39, R72 ;  /* 0x000000274a3a7223 */ /* 0x000fe20000000048 */
[----:B------:R-:W-:Y:S01]  /*0ff0*/  FFMA R96, R39, R10, R8 ;  /* 0x0000000a27607223 */ /* 0x000fe20000000008 */
[C---:B------:R-:W-:Y:S01]  /*1000*/  FFMA R78, R33.reuse, R14, R44 ;  /* 0x0000000e214e7223 */ /* 0x040fe2000000002c */
[----:B------:R-:W-:Y:S01]  /*1010*/  FFMA R76, R33, R18, R16 ;  /* 0x00000012214c7223 */ /* 0x000fe20000000010 */
[----:B------:R-:W-:Y:S01]  /*1020*/  FFMA R34, R35, R98, R121 ;  /* 0x0000006223227223 */ /* 0x000fe20000000079 */
[C---:B------:R-:W-:Y:S01]  /*1030*/  FFMA R53, R36.reuse, R14, R41 ;  /* 0x0000000e24357223 */ /* 0x040fe20000000029 */
[-C--:B------:R-:W-:Y:S01]  /*1040*/  FFMA R103, R36, R18.reuse, R43 ;  /* 0x0000001224677223 */ /* 0x080fe2000000002b */
[-C--:B------:R-:W-:Y:S01]  /*1050*/  FFMA R72, R37, R18.reuse, R42 ;  /* 0x0000001225487223 */ /* 0x080fe2000000002a */
[----:B------:R-:W-:Y:S01]  /*1060*/  FFMA R8, R39, R18, R40 ;  /* 0x0000001227087223 */ /* 0x000fe20000000028 */
[C---:B------:R-:W-:Y:S01]  /*1070*/  FFMA R116, R74.reuse, R33, R113 ;  /* 0x000000214a747223 */ /* 0x040fe20000000071 */
[C---:B------:R-:W-:Y:S01]  /*1080*/  FFMA R66, R33.reuse, R22, R63 ;  /* 0x0000001621427223 */ /* 0x040fe2000000003f */
[----:B------:R-:W-:Y:S01]  /*1090*/  FFMA R62, R33, R26, R89 ;  /* 0x0000001a213e7223 */ /* 0x000fe20000000059 */
[C---:B------:R-:W-:Y:S01]  /*10a0*/  FFMA R44, R74.reuse, R35, R101 ;  /* 0x000000234a2c7223 */ /* 0x040fe20000000065 */
[C---:B------:R-:W-:Y:S01]  /*10b0*/  FFMA R92, R35.reuse, R86, R84 ;  /* 0x00000056235c7223 */ /* 0x040fe20000000054 */
[C---:B------:R-:W-:Y:S01]  /*10c0*/  FFMA R88, R35.reuse, R10, R125 ;  /* 0x0000000a23587223 */ /* 0x040fe2000000007d */
[C---:B------:R-:W-:Y:S01]  /*10d0*/  FFMA R16, R35.reuse, R22, R55 ;  /* 0x0000001623107223 */ /* 0x040fe20000000037 */
[----:B------:R-:W-:Y:S01]  /*10e0*/  FFMA R20, R35, R26, R91 ;  /* 0x0000001a23147223 */ /* 0x000fe2000000005b */
[----:B------:R-:W0:Y:S01]  /*10f0*/  LDS.128 R40, [R4+0x610] ;  /* 0x0006100004287984 */ /* 0x000e220000000c00 */
[----:B------:R-:W-:Y:S01]  /*1100*/  FFMA R64, R74, R37, R105 ;  /* 0x000000254a407223 */ /* 0x000fe20000000069 */
[C---:B------:R-:W-:Y:S01]  /*1110*/  FFMA R125, R36.reuse, R86, R73 ;  /* 0x00000056247d7223 */ /* 0x040fe20000000049 */
[-C--:B------:R-:W-:Y:S01]  /*1120*/  FFMA R121, R36, R98.reuse, R123 ;  /* 0x0000006224797223 */ /* 0x080fe2000000007b */
[CC--:B------:R-:W-:Y:S01]  /*1130*/  FFMA R117, R38.reuse, R98.reuse, R85 ;  /* 0x0000006226757223 */ /* 0x0c0fe20000000055 */
[----:B------:R-:W-:Y:S01]  /*1140*/  FFMA R12, R39, R98, R108 ;  /* 0x00000062270c7223 */ /* 0x000fe2000000006c */
[----:B------:R-:W-:Y:S01]  /*1150*/  FFMA R105, R38, R14, R9 ;  /* 0x0000000e26697223 */ /* 0x000fe20000000009 */
[----:B------:R-:W-:Y:S01]  /*1160*/  FFMA R61, R74, R38, R107 ;  /* 0x000000264a3d7223 */ /* 0x000fe2000000006b */
[-C--:B------:R-:W-:Y:S01]  /*1170*/  FFMA R102, R37, R86.reuse, R102 ;  /* 0x0000005625667223 */ /* 0x080fe20000000066 */
[CC--:B------:R-:W-:Y:S01]  /*1180*/  FFMA R69, R38.reuse, R86.reuse, R109 ;  /* 0x0000005626457223 */ /* 0x0c0fe2000000006d */
[----:B------:R-:W-:Y:S01]  /*1190*/  FFMA R104, R39, R86, R104 ;  /* 0x0000005627687223 */ /* 0x000fe20000000068 */
[C---:B------:R-:W-:Y:S01]  /*11a0*/  FFMA R55, R38.reuse, R10, R97 ;  /* 0x0000000a26377223 */ /* 0x040fe20000000061 */
[C---:B------:R-:W-:Y:S01]  /*11b0*/  FFMA R95, R38.reuse, R18, R13 ;  /* 0x00000012265f7223 */ /* 0x040fe2000000000d */
[----:B------:R-:W-:Y:S01]  /*11c0*/  FFMA R77, R38, R22, R17 ;  /* 0x00000016264d7223 */ /* 0x000fe20000000011 */
[-C--:B------:R-:W-:Y:S01]  /*11d0*/  FFMA R79, R36, R26.reuse, R79 ;  /* 0x0000001a244f7223 */ /* 0x080fe2000000004f */
[-C--:B------:R-:W-:Y:S01]  /*11e0*/  FFMA R118, R37, R26.reuse, R118 ;  /* 0x0000001a25767223 */ /* 0x080fe20000000076 */
[-C--:B------:R-:W-:Y:S01]  /*11f0*/  FFMA R67, R38, R26.reuse, R67 ;  /* 0x0000001a26437223 */ /* 0x080fe20000000043 */
[----:B------:R-:W-:Y:S01]  /*1200*/  FFMA R108, R39, R26, R59 ;  /* 0x0000001a276c7223 */ /* 0x000fe2000000003b */
[C---:B-1----:R-:W-:Y:S01]  /*1210*/  FFMA R73, R28.reuse, R75, R111 ;  /* 0x0000004b1c497223 */ /* 0x042fe2000000006f */
[C---:B------:R-:W-:Y:S01]  /*1220*/  FFMA R123, R28.reuse, R87, R57 ;  /* 0x000000571c7b7223 */ /* 0x040fe20000000039 */
[C---:B------:R-:W-:Y:S01]  /*1230*/  FFMA R85, R28.reuse, R15, R25 ;  /* 0x0000000f1c557223 */ /* 0x040fe20000000019 */
[----:B------:R-:W-:Y:S01]  /*1240*/  FFMA R9, R28, R19, R21 ;  /* 0x000000131c097223 */ /* 0x000fe20000000015 */
[CC--:B------:R-:W-:Y:S01]  /*1250*/  FFMA R113, R36.reuse, R10.reuse, R110 ;  /* 0x0000000a24717223 */ /* 0x0c0fe2000000006e */
[C---:B------:R-:W-:Y:S01]  /*1260*/  FFMA R122, R37.reuse, R10, R122 ;  /* 0x0000000a257a7223 */ /* 0x040fe2000000007a */
[-C--:B------:R-:W-:Y:S01]  /*1270*/  FFMA R120, R37, R14.reuse, R120 ;  /* 0x0000000e25787223 */ /* 0x080fe20000000078 */
[----:B------:R-:W-:Y:S01]  /*1280*/  FFMA R114, R39, R14, R114 ;  /* 0x0000000e27727223 */ /* 0x000fe20000000072 */
[-C--:B------:R-:W-:Y:S01]  /*1290*/  FFMA R81, R36, R22.reuse, R47 ;  /* 0x0000001624517223 */ /* 0x080fe2000000002f */
[-C--:B------:R-:W-:Y:S01]  /*12a0*/  FFMA R18, R37, R22.reuse, R48 ;  /* 0x0000001625127223 */ /* 0x080fe20000000030 */
[----:B------:R-:W-:Y:S01]  /*12b0*/  FFMA R24, R39, R22, R46 ;  /* 0x0000001627187223 */ /* 0x000fe2000000002e */
[C---:B------:R-:W-:Y:S01]  /*12c0*/  FFMA R119, R28.reuse, R99, R51 ;  /* 0x000000631c777223 */ /* 0x040fe20000000033 */
[C---:B------:R-:W-:Y:S01]  /*12d0*/  FFMA R107, R28.reuse, R11, R49 ;  /* 0x0000000b1c6b7223 */ /* 0x040fe20000000031 */
[C---:B------:R-:W-:Y:S01]  /*12e0*/  FFMA R25, R28.reuse, R23, R94 ;  /* 0x000000171c197223 */ /* 0x040fe2000000005e */
[----:B------:R-:W-:Y:S01]  /*12f0*/  FFMA R17, R28, R27, R82 ;  /* 0x0000001b1c117223 */ /* 0x000fe20000000052 */
[----:B------:R-:W-:Y:S01]  /*1300*/  FFMA R98, R75, R29, R116 ;  /* 0x0000001d4b627223 */ /* 0x000fe20000000074 */
[C---:B------:R-:W-:Y:S01]  /*1310*/  FFMA R21, R29.reuse, R87, R112 ;  /* 0x000000571d157223 */ /* 0x040fe20000000070 */
[C---:B------:R-:W-:Y:S01]  /*1320*/  FFMA R89, R29.reuse, R99, R106 ;  /* 0x000000631d597223 */ /* 0x040fe2000000006a */
[C---:B------:R-:W-:Y:S01]  /*1330*/  FFMA R111, R29.reuse, R11, R80 ;  /* 0x0000000b1d6f7223 */ /* 0x040fe20000000050 */
[C---:B------:R-:W-:Y:S01]  /*1340*/  FFMA R97, R29.reuse, R15, R78 ;  /* 0x0000000f1d617223 */ /* 0x040fe2000000004e */
[C---:B------:R-:W-:Y:S01]  /*1350*/  FFMA R91, R29.reuse, R19, R76 ;  /* 0x000000131d5b7223 */ /* 0x040fe2000000004c */
[C---:B------:R-:W-:Y:S01]  /*1360*/  FFMA R59, R29.reuse, R23, R66 ;  /* 0x000000171d3b7223 */ /* 0x040fe20000000042 */
[----:B------:R-:W-:Y:S01]  /*1370*/  FFMA R57, R29, R27, R62 ;  /* 0x0000001b1d397223 */ /* 0x000fe2000000003e */
[C---:B------:R-:W-:Y:S01]  /*1380*/  FFMA R63, R75.reuse, R30, R70 ;  /* 0x0000001e4b3f7223 */ /* 0x040fe20000000046 */
[C---:B------:R-:W-:Y:S01]  /*1390*/  FFMA R71, R30.reuse, R87, R71 ;  /* 0x000000571e477223 */ /* 0x040fe20000000047 */
[C---:B------:R-:W-:Y:S01]  /*13a0*/  FFMA R115, R30.reuse, R99, R68 ;  /* 0x000000631e737223 */ /* 0x040fe20000000044 */
[C---:B------:R-:W-:Y:S01]  /*13b0*/  FFMA R109, R30.reuse, R11, R60 ;  /* 0x0000000b1e6d7223 */ /* 0x040fe2000000003c */
        /* <DEDUP_REMOVED lines=12> */
[----:B------:R-:W-:Y:S04]  /*1480*/  LDS.128 R36, [R5+0x10] ;  /* 0x0000100005247984 */ /* 0x000fe80000000c00 */
[----:B------:R-:W1:Y:S04]  /*1490*/  LDS.128 R48, [R4+0x800] ;  /* 0x0008000004307984 */ /* 0x000e680000000c00 */
[----:B------:R-:W2:Y:S04]  /*14a0*/  LDS.128 R32, [R4+0x810] ;  /* 0x0008100004207984 */ /* 0x000ea80000000c00 */
[----:B------:R-:W3:Y:S01]  /*14b0*/  LDS.128 R28, [R5+0x30] ;  /* 0x00003000051c7984 */ /* 0x000ee20000000c00 */
[C---:B0-----:R-:W-:Y:S01]  /*14c0*/  FFMA R66, R40.reuse, R75, R45 ;  /* 0x0000004b28427223 */ /* 0x041fe2000000002d */
[----:B------:R-:W-:Y:S01]  /*14d0*/  FFMA R61, R75, R42, R61 ;  /* 0x0000002a4b3d7223 */ /* 0x000fe2000000003d */
[-C--:B------:R-:W-:Y:S01]  /*14e0*/  FFMA R125, R40, R87.reuse, R125 ;  /* 0x00000057287d7223 */ /* 0x080fe2000000007d */
[-C--:B------:R-:W-:Y:S01]  /*14f0*/  FFMA R22, R41, R87.reuse, R102 ;  /* 0x0000005729167223 */ /* 0x080fe20000000066 */
[-C--:B------:R-:W-:Y:S01]  /*1500*/  FFMA R69, R42, R87.reuse, R69 ;  /* 0x000000572a457223 */ /* 0x080fe20000000045 */
[----:B------:R-:W-:Y:S01]  /*1510*/  FFMA R14, R43, R87, R104 ;  /* 0x000000572b0e7223 */ /* 0x000fe20000000068 */
[----:B------:R-:W0:Y:S01]  /*1520*/  LDS.128 R44, [R5+0x50] ;  /* 0x00005000052c7984 */ /* 0x000e220000000c00 */
[-C--:B------:R-:W-:Y:S01]  /*1530*/  FFMA R113, R40, R11.reuse, R113 ;  /* 0x0000000b28717223 */ /* 0x080fe20000000071 */
[-C--:B------:R-:W-:Y:S01]  /*1540*/  FFMA R122, R41, R11.reuse, R122 ;  /* 0x0000000b297a7223 */ /* 0x080fe2000000007a */
[-C--:B------:R-:W-:Y:S01]  /*1550*/  FFMA R87, R42, R11.reuse, R55 ;  /* 0x0000000b2a577223 */ /* 0x080fe20000000037 */
[----:B------:R-:W-:Y:S01]  /*1560*/  FFMA R96, R43, R11, R96 ;  /* 0x0000000b2b607223 */ /* 0x000fe20000000060 */
[C---:B------:R-:W-:Y:S01]  /*1570*/  FFMA R64, R75.reuse, R41, R64 ;  /* 0x000000294b407223 */ /* 0x040fe20000000040 */
[----:B------:R-:W-:Y:S01]  /*1580*/  FFMA R58, R75, R43, R58 ;  /* 0x0000002b4b3a7223 */ /* 0x000fe2000000003a */
[C---:B------:R-:W-:Y:S01]  /*1590*/  FFMA R11, R40.reuse, R15, R53 ;  /* 0x0000000f280b7223 */ /* 0x040fe20000000035 */
[-C--:B------:R-:W-:Y:S01]  /*15a0*/  FFMA R103, R40, R19.reuse, R103 ;  /* 0x0000001328677223 */ /* 0x080fe20000000067 */
[----:B------:R-:W4:Y:S01]  /*15b0*/  LDS.128 R52, [R5+0x70] ;  /* 0x0000700005347984 */ /* 0x000f220000000c00 */
[-C--:B------:R-:W-:Y:S01]  /*15c0*/  FFMA R72, R41, R19.reuse, R72 ;  /* 0x0000001329487223 */ /* 0x080fe20000000048 */
[-C--:B------:R-:W-:Y:S01]  /*15d0*/  FFMA R95, R42, R19.reuse, R95 ;  /* 0x000000132a5f7223 */ /* 0x080fe2000000005f */
[----:B------:R-:W-:Y:S01]  /*15e0*/  FFMA R8, R43, R19, R8 ;  /* 0x000000132b087223 */ /* 0x000fe20000000008 */
[C---:B------:R-:W-:Y:S01]  /*15f0*/  FFMA R75, R40.reuse, R23, R81 ;  /* 0x00000017284b7223 */ /* 0x040fe20000000051 */
[-C--:B------:R-:W-:Y:S01]  /*1600*/  FFMA R121, R40, R99.reuse, R121 ;  /* 0x0000006328797223 */ /* 0x080fe20000000079 */
[-C--:B------:R-:W-:Y:S01]  /*1610*/  FFMA R124, R41, R99.reuse, R124 ;  /* 0x00000063297c7223 */ /* 0x080fe2000000007c */
[CC--:B------:R-:W-:Y:S01]  /*1620*/  FFMA R117, R42.reuse, R99.reuse, R117 ;  /* 0x000000632a757223 */ /* 0x0c0fe20000000075 */
[----:B------:R-:W-:Y:S01]  /*1630*/  FFMA R10, R43, R99, R12 ;  /* 0x000000632b0a7223 */ /* 0x000fe2000000000c */
[-C--:B------:R-:W-:Y:S01]  /*1640*/  FFMA R18, R41, R23.reuse, R18 ;  /* 0x0000001729127223 */ /* 0x080fe20000000012 */
[-C--:B------:R-:W-:Y:S01]  /*1650*/  FFMA R19, R42, R23.reuse, R77 ;  /* 0x000000172a137223 */ /* 0x080fe2000000004d */
[----:B------:R-:W-:Y:S01]  /*1660*/  FFMA R24, R43, R23, R24 ;  /* 0x000000172b187223 */ /* 0x000fe20000000018 */
[----:B------:R-:W5:Y:S01]  /*1670*/  LDS.128 R80, [R5+0x90] ;  /* 0x0000900005507984 */ /* 0x000f620000000c00 */
[C---:B-1----:R-:W-:Y:S01]  /*1680*/  FFMA R12, R36.reuse, R50, R63 ;  /* 0x00000032240c7223 */ /* 0x042fe2000000003f */
[----:B--2---:R-:W-:-:S02]  /*1690*/  FFMA R20, R36, R34, R61 ;  /* 0x0000002224147223 */ /* 0x004fc4000000003d */
[----:B------:R-:W1:Y:S01]  /*16a0*/  LDS.128 R60, [R5+0xd0] ;  /* 0x0000d000053c7984 */ /* 0x000e620000000c00 */
[C---:B---3--:R-:W-:Y:S01]  /*16b0*/  FFMA R99, R28.reuse, R50, R71 ;  /* 0x000000321c637223 */ /* 0x048fe20000000047 */
[C---:B------:R-:W-:Y:S02]  /*16c0*/  FFMA R23, R28.reuse, R34, R69 ;  /* 0x000000221c177223 */ /* 0x040fe40000000045 */
[----:B------:R-:W2:Y:S01]  /*16d0*/  LDS.128 R68, [R5+0xf0] ;  /* 0x0000f00005447984 */ /* 0x000ea20000000c00 */
[----:B------:R-:W-:Y:S01]  /*16e0*/  FFMA R112, R28, R49, R21 ;  /* 0x000000311c707223 */ /* 0x000fe20000000015 */
[-C--:B------:R-:W-:Y:S01]  /*16f0*/  FFMA R106, R48, R28.reuse, R123 ;  /* 0x0000001c306a7223 */ /* 0x080fe2000000007b */
[----:B------:R-:W-:Y:S01]  /*1700*/  FFMA R92, R28, R51, R92 ;  /* 0x000000331c5c7223 */ /* 0x000fe2000000005c */
[----:B------:R-:W-:Y:S01]  /*1710*/  FFMA R21, R32, R28, R125 ;  /* 0x0000001c20157223 */ /* 0x000fe2000000007d */
[----:B------:R-:W-:Y:S01]  /*1720*/  FFMA R22, R28, R33, R22 ;  /* 0x000000211c167223 */ /* 0x000fe20000000016 */
        /* <DEDUP_REMOVED lines=8> */
[-C--:B------:R-:W-:Y:S01]  /*17b0*/  FFMA R58, R36, R35.reuse, R58 ;  /* 0x00000023243a7223 */ /* 0x080fe2000000003a */
[----:B------:R-:W-:Y:S01]  /*17c0*/  FFMA R28, R28, R35, R14 ;  /* 0x000000231c1c7223 */ /* 0x000fe2000000000e */
[----:B0-----:R-:W-:Y:S01]  /*17d0*/  FFMA R102, R44, R49, R89 ;  /* 0x000000312c667223 */ /* 0x001fe20000000059 */
        /* <DEDUP_REMOVED lines=8> */
[----:B------:R0:W3:Y:S01]  /*1860*/  LDS.128 R76, [R5+0xb0] ;  /* 0x0000b000054c7984 */ /* 0x0000e20000000c00 */
[----:B----4-:R-:W-:Y:S01]  /*1870*/  FFMA R116, R48, R52, R107 ;  /* 0x0000003430747223 */ /* 0x010fe2000000006b */
[C---:B------:R-:W-:Y:S01]  /*1880*/  FFMA R104, R52.reuse, R49, R111 ;  /* 0x0000003134687223 */ /* 0x040fe2000000006f */
[C---:B------:R-:W-:Y:S01]  /*1890*/  FFMA R94, R52.reuse, R50, R109 ;  /* 0x00000032345e7223 */ /* 0x040fe2000000006d */
[----:B------:R-:W-:Y:S01]  /*18a0*/  FFMA R88, R52, R51, R88 ;  /* 0x0000003334587223 */ /* 0x000fe20000000058 */
[----:B------:R-:W-:Y:S01]  /*18b0*/  FFMA R10, R32, R52, R113 ;  /* 0x00000034200a7223 */ /* 0x000fe20000000071 */
[C---:B------:R-:W-:Y:S01]  /*18c0*/  FFMA R122, R52.reuse, R33, R122 ;  /* 0x00000021347a7223 */ /* 0x040fe2000000007a */
[C---:B------:R-:W-:Y:S01]  /*18d0*/  FFMA R87, R52.reuse, R34, R87 ;  /* 0x0000002234577223 */ /* 0x040fe20000000057 */
[----:B------:R-:W-:Y:S01]  /*18e0*/  FFMA R44, R52, R35, R96 ;  /* 0x00000023342c7223 */ /* 0x000fe20000000060 */
[----:B-----5:R-:W-:Y:S01]  /*18f0*/  FFMA R123, R48, R80, R85 ;  /* 0x00000050307b7223 */ /* 0x020fe20000000055 */
[C---:B------:R-:W-:Y:S01]  /*1900*/  FFMA R52, R80.reuse, R51, R74 ;  /* 0x0000003350347223 */ /* 0x040fe2000000004a */
[C---:B------:R-:W-:Y:S01]  /*1910*/  FFMA R97, R80.reuse, R49, R97 ;  /* 0x0000003150617223 */ /* 0x040fe20000000061 */
[----:B------:R-:W-:Y:S01]  /*1920*/  FFMA R96, R80, R50, R101 ;  /* 0x0000003250607223 */ /* 0x000fe20000000065 */
[----:B------:R-:W-:Y:S01]  /*1930*/  FFMA R11, R32, R80, R11 ;  /* 0x00000050200b7223 */ /* 0x000fe2000000000b */
[C---:B------:R-:W-:Y:S01]  /*1940*/  FFMA R120, R80.reuse, R33, R120 ;  /* 0x0000002150787223 */ /* 0x040fe20000000078 */
[CC--:B------:R-:W-:Y:S01]  /*1950*/  FFMA R85, R80.reuse, R34.reuse, R105 ;  /* 0x0000002250557223 */ /* 0x0c0fe20000000069 */
[----:B------:R-:W-:Y:S01]  /*1960*/  FFMA R74, R80, R35, R114 ;  /* 0x00000023504a7223 */ /* 0x000fe20000000072 */
[-C--:B------:R-:W-:Y:S01]  /*1970*/  FFMA R118, R41, R27.reuse, R118 ;  /* 0x0000001b29767223 */ /* 0x080fe20000000076 */
[-C--:B------:R-:W-:Y:S01]  /*1980*/  FFMA R67, R42, R27.reuse, R67 ;  /* 0x0000001b2a437223 */ /* 0x080fe20000000043 */
[----:B------:R-:W-:Y:S01]  /*1990*/  FFMA R108, R43, R27, R108 ;  /* 0x0000001b2b6c7223 */ /* 0x000fe2000000006c */
[C---:B-1----:R-:W-:Y:S01]  /*19a0*/  FFMA R114, R60.reuse, R51, R16 ;  /* 0x000000333c727223 */ /* 0x042fe20000000010 */
[C---:B------:R-:W-:Y:S01]  /*19b0*/  FFMA R80, R60.reuse, R33, R18 ;  /* 0x000000213c507223 */ /* 0x040fe20000000012 */
[----:B0-----:R-:W-:Y:S01]  /*19c0*/  FFMA R5, R60, R34, R19 ;  /* 0x000000223c057223 */ /* 0x001fe20000000013 */
[C---:B--2---:R-:W-:Y:S01]  /*19d0*/  FFMA R119, R48.reuse, R68, R17 ;  /* 0x0000004430777223 */ /* 0x044fe20000000011 */
[----:B------:R-:W0:Y:S04]  /*19e0*/  LDS.128 R40, [R4+0xa00] ;  /* 0x000a000004287984 */ /* 0x000e280000000c00 */
[----:B------:R-:W1:Y:S01]  /*19f0*/  LDS.128 R16, [R4+0xa10] ;  /* 0x000a100004107984 */ /* 0x000e620000000c00 */
[----:B------:R-:W-:Y:S01]  /*1a00*/  FFMA R117, R48, R60, R25 ;  /* 0x0000003c30757223 */ /* 0x000fe20000000019 */
[CC--:B------:R-:W-:Y:S01]  /*1a10*/  FFMA R59, R60.reuse, R49.reuse, R59 ;  /* 0x000000313c3b7223 */ /* 0x0c0fe2000000003b */
[-C--:B------:R-:W-:Y:S01]  /*1a20*/  FFMA R65, R60, R50.reuse, R65 ;  /* 0x000000323c417223 */ /* 0x080fe20000000041 */
[C---:B------:R-:W-:Y:S01]  /*1a30*/  FFMA R57, R68.reuse, R49, R57 ;  /* 0x0000003144397223 */ /* 0x040fe20000000039 */
[----:B------:R-:W-:Y:S01]  /*1a40*/  FFMA R13, R68, R50, R13 ;  /* 0x00000032440d7223 */ /* 0x000fe2000000000d */
[----:B------:R-:W-:Y:S01]  /*1a50*/  FFMA R25, R32, R60, R75 ;  /* 0x0000003c20197223 */ /* 0x000fe2000000004b */
[----:B------:R-:W-:Y:S01]  /*1a60*/  FFMA R24, R60, R35, R24 ;  /* 0x000000233c187223 */ /* 0x000fe20000000018 */
[C---:B------:R-:W-:Y:S01]  /*1a70*/  FFMA R60, R68.reuse, R51, R26 ;  /* 0x00000033443c7223 */ /* 0x040fe2000000001a */
[----:B------:R-:W-:Y:S01]  /*1a80*/  FFMA R118, R68, R33, R118 ;  /* 0x0000002144767223 */ /* 0x000fe20000000076 */
[----:B---3--:R-:W-:Y:S01]  /*1a90*/  FFMA R107, R76, R49, R91 ;  /* 0x000000314c6b7223 */ /* 0x008fe2000000005b */
[-C--:B------:R-:W-:Y:S01]  /*1aa0*/  FFMA R121, R48, R76.reuse, R9 ;  /* 0x0000004c30797223 */ /* 0x080fe20000000009 */
[----:B------:R-:W-:Y:S01]  /*1ab0*/  FFMA R90, R76, R51, R90 ;  /* 0x000000334c5a7223 */ /* 0x000fe2000000005a */
[----:B------:R-:W-:Y:S01]  /*1ac0*/  FFMA R9, R32, R76, R103 ;  /* 0x0000004c20097223 */ /* 0x000fe20000000067 */
[C---:B------:R-:W-:Y:S01]  /*1ad0*/  FFMA R27, R76.reuse, R34, R95 ;  /* 0x000000224c1b7223 */ /* 0x040fe2000000005f */
[C---:B------:R-:W-:Y:S01]  /*1ae0*/  FFMA R8, R76.reuse, R35, R8 ;  /* 0x000000234c087223 */ /* 0x040fe20000000008 */
[C---:B------:R-:W-:Y:S01]  /*1af0*/  FFMA R91, R76.reuse, R50, R93 ;  /* 0x000000324c5b7223 */ /* 0x040fe2000000005d */
[----:B------:R-:W-:Y:S01]  /*1b00*/  FFMA R72, R76, R33, R72 ;  /* 0x000000214c487223 */ /* 0x000fe20000000048 */
[----:B------:R-:W-:Y:S01]  /*1b10*/  FFMA R34, R68, R34, R67 ;  /* 0x0000002244227223 */ /* 0x000fe20000000043 */
[----:B------:R-:W-:Y:S01]  /*1b20*/  FFMA R48, R32, R68, R15 ;  /* 0x0000004420307223 */ /* 0x000fe2000000000f */
[----:B------:R-:W-:Y:S01]  /*1b30*/  FFMA R76, R68, R35, R108 ;  /* 0x00000023444c7223 */ /* 0x000fe2000000006c */
[----:B0-----:R-:W-:Y:S01]  /*1b40*/  FFMA R50, R40, R37, R73 ;  /* 0x0000002528327223 */ /* 0x001fe20000000049 */
        /* <DEDUP_REMOVED lines=9> */
[C---:B-1----:R-:W-:Y:S01]  /*1be0*/  FFMA R33, R37.reuse, R18, R20 ;  /* 0x0000001225217223 */ /* 0x042fe20000000014 */
[-C--:B------:R-:W-:Y:S01]  /*1bf0*/  FFMA R32, R40, R29.reuse, R106 ;  /* 0x0000001d28207223 */ /* 0x080fe2000000006a */
        /* <DEDUP_REMOVED lines=18> */
[C---:B------:R-:W-:Y:S01]  /*1d20*/  FFMA R26, R40.reuse, R45, R110 ;  /* 0x0000002d281a7223 */ /* 0x040fe2000000006e */
[-C--:B------:R-:W-:Y:S01]  /*1d30*/  FFMA R125, R40, R53.reuse, R116 ;  /* 0x00000035287d7223 */ /* 0x080fe20000000074 */
[----:B------:R-:W-:Y:S01]  /*1d40*/  FFMA R95, R42, R53, R94 ;  /* 0x000000352a5f7223 */ /* 0x000fe2000000005e */
[----:B------:R-:W0:Y:S01]  /*1d50*/  LDS.128 R12, [R4+0xc00] ;  /* 0x000c0000040c7984 */ /* 0x000e220000000c00 */
[----:B------:R-:W-:Y:S01]  /*1d60*/  FFMA R43, R43, R69, R60 ;  /* 0x000000452b2b7223 */ /* 0x000fe2000000003c */
[-C--:B------:R-:W-:Y:S01]  /*1d70*/  FFMA R29, R16, R45.reuse, R56 ;  /* 0x0000002d101d7223 */ /* 0x080fe20000000038 */
[-C--:B------:R-:W-:Y:S01]  /*1d80*/  FFMA R124, R17, R45.reuse, R124 ;  /* 0x0000002d117c7223 */ /* 0x080fe2000000007c */
[-C--:B------:R-:W-:Y:S01]  /*1d90*/  FFMA R89, R18, R45.reuse, R89 ;  /* 0x0000002d12597223 */ /* 0x080fe20000000059 */
[----:B------:R-:W-:Y:S01]  /*1da0*/  FFMA R36, R19, R45, R36 ;  /* 0x0000002d13247223 */ /* 0x000fe20000000024 */
[-C--:B------:R-:W-:Y:S01]  /*1db0*/  FFMA R37, R16, R53.reuse, R10 ;  /* 0x0000003510257223 */ /* 0x080fe2000000000a */
[-C--:B------:R-:W-:Y:S01]  /*1dc0*/  FFMA R122, R17, R53.reuse, R122 ;  /* 0x00000035117a7223 */ /* 0x080fe2000000007a */
[-C--:B------:R-:W-:Y:S01]  /*1dd0*/  FFMA R87, R18, R53.reuse, R87 ;  /* 0x0000003512577223 */ /* 0x080fe20000000057 */
[C---:B------:R-:W-:Y:S01]  /*1de0*/  FFMA R44, R19.reuse, R53, R44 ;  /* 0x00000035132c7223 */ /* 0x040fe2000000002c */
[C---:B------:R-:W-:Y:S01]  /*1df0*/  FFMA R45, R16.reuse, R81, R11 ;  /* 0x00000051102d7223 */ /* 0x040fe2000000000b */
[-C--:B------:R-:W-:Y:S01]  /*1e00*/  FFMA R53, R16, R77.reuse, R9 ;  /* 0x0000004d10357223 */ /* 0x080fe20000000009 */
[----:B------:R-:W-:-:S02]  /*1e10*/  FFMA R60, R19, R77, R8 ;  /* 0x0000004d133c7223 */ /* 0x000fc40000000008 */
[----:B------:R-:W1:Y:S01]  /*1e20*/  LDS.128 R8, [R4+0xc10] ;  /* 0x000c100004087984 */ /* 0x000e620000000c00 */
[C---:B------:R-:W-:Y:S01]  /*1e30*/  FFMA R123, R40.reuse, R81, R123 ;  /* 0x00000051287b7223 */ /* 0x040fe2000000007b */
[C---:B------:R-:W-:Y:S01]  /*1e40*/  FFMA R121, R40.reuse, R77, R121 ;  /* 0x0000004d28797223 */ /* 0x040fe20000000079 */
[C---:B------:R-:W-:Y:S01]  /*1e50*/  FFMA R117, R40.reuse, R61, R117 ;  /* 0x0000003d28757223 */ /* 0x040fe20000000075 */
[----:B------:R-:W-:Y:S01]  /*1e60*/  FFMA R119, R40, R69, R119 ;  /* 0x0000004528777223 */ /* 0x000fe20000000077 */
[-C--:B------:R-:W-:Y:S01]  /*1e70*/  FFMA R93, R42, R81.reuse, R96 ;  /* 0x000000512a5d7223 */ /* 0x080fe20000000060 */
[-C--:B------:R-:W-:Y:S01]  /*1e80*/  FFMA R120, R17, R81.reuse, R120 ;  /* 0x0000005111787223 */ /* 0x080fe20000000078 */
[-C--:B------:R-:W-:Y:S01]  /*1e90*/  FFMA R85, R18, R81.reuse, R85 ;  /* 0x0000005112557223 */ /* 0x080fe20000000055 */
[----:B------:R-:W-:Y:S01]  /*1ea0*/  FFMA R74, R19, R81, R74 ;  /* 0x00000051134a7223 */ /* 0x000fe2000000004a */
[----:B------:R-:W-:Y:S01]  /*1eb0*/  FFMA R91, R42, R77, R91 ;  /* 0x0000004d2a5b7223 */ /* 0x000fe2000000005b */
[----:B------:R-:W-:Y:S01]  /*1ec0*/  FFMA R81, R16, R61, R25 ;  /* 0x0000003d10517223 */ /* 0x000fe20000000019 */
[CC--:B------:R-:W-:Y:S01]  /*1ed0*/  FFMA R72, R17.reuse, R77.reuse, R72 ;  /* 0x0000004d11487223 */ /* 0x0c0fe20000000048 */
[----:B------:R-:W-:Y:S01]  /*1ee0*/  FFMA R27, R18, R77, R27 ;  /* 0x0000004d121b7223 */ /* 0x000fe2000000001b */
[----:B------:R-:W-:Y:S01]  /*1ef0*/  FFMA R25, R16, R69, R48 ;  /* 0x0000004510197223 */ /* 0x000fe20000000030 */
[-C--:B------:R-:W-:Y:S01]  /*1f00*/  FFMA R80, R17, R61.reuse, R80 ;  /* 0x0000003d11507223 */ /* 0x080fe20000000050 */
[CC--:B------:R-:W-:Y:S01]  /*1f10*/  FFMA R77, R18.reuse, R61.reuse, R5 ;  /* 0x0000003d124d7223 */ /* 0x0c0fe20000000005 */
[----:B------:R-:W-:Y:S01]  /*1f20*/  FFMA R68, R19, R61, R24 ;  /* 0x0000003d13447223 */ /* 0x000fe20000000018 */
[-C--:B------:R-:W-:Y:S01]  /*1f30*/  FFMA R118, R17, R69.reuse, R118 ;  /* 0x0000004511767223 */ /* 0x080fe20000000076 */
[-C--:B------:R-:W-:Y:S01]  /*1f40*/  FFMA R5, R18, R69.reuse, R34 ;  /* 0x0000004512057223 */ /* 0x080fe20000000022 */
[----:B------:R-:W-:Y:S01]  /*1f50*/  FFMA R76, R19, R69, R76 ;  /* 0x00000045134c7223 */ /* 0x000fe2000000004c */
[C---:B0-----:R-:W-:Y:S01]  /*1f60*/  FFMA R16, R12.reuse, R30, R32 ;  /* 0x0000001e0c107223 */ /* 0x041fe20000000020 */
        /* <DEDUP_REMOVED lines=32> */
[-C--:B-1----:R-:W-:Y:S01]  /*2170*/  FFMA R21, R8, R30.reuse, R21 ;  /* 0x0000001e08157223 */ /* 0x082fe20000000015 */
[-C--:B------:R-:W-:Y:S01]  /*2180*/  FFMA R22, R9, R30.reuse, R22 ;  /* 0x0000001e09167223 */ /* 0x080fe20000000016 */
[-C--:B------:R-:W-:Y:S01]  /*2190*/  FFMA R23, R10, R30.reuse, R23 ;  /* 0x0000001e0a177223 */ /* 0x080fe20000000017 */
[----:B------:R-:W-:Y:S01]  /*21a0*/  FFMA R28, R11, R30, R28 ;  /* 0x0000001e0b1c7223 */ /* 0x000fe2000000001c */
        /* <DEDUP_REMOVED lines=16> */
[----:B------:R-:W-:-:S02]  /*22b0*/  FFMA R54, R9, R78, R72 ;  /* 0x0000004e09367223 */ /* 0x000fc40000000048 */
[----:B------:R-:W1:Y:S01]  /*22c0*/  LDS.128 R72, [R4+0xe10] ;  /* 0x000e100004487984 */ /* 0x000e620000000c00 */
[C---:B------:R-:W-:Y:S01]  /*22d0*/  FFMA R61, R10.reuse, R78, R27 ;  /* 0x0000004e0a3d7223 */ /* 0x040fe2000000001b */
[C---:B------:R-:W-:Y:S01]  /*22e0*/  FFMA R77, R10.reuse, R62, R77 ;  /* 0x0000003e0a4d7223 */ /* 0x040fe2000000004d */
[----:B------:R-:W-:Y:S01]  /*22f0*/  FFMA R5, R10, R70, R5 ;  /* 0x000000460a057223 */ /* 0x000fe20000000005 */
[C---:B------:R-:W-:Y:S01]  /*2300*/  FFMA R60, R11.reuse, R78, R60 ;  /* 0x0000004e0b3c7223 */ /* 0x040fe2000000003c */
[C---:B------:R-:W-:Y:S01]  /*2310*/  FFMA R68, R11.reuse, R62, R68 ;  /* 0x0000003e0b447223 */ /* 0x040fe20000000044 */
[----:B------:R-:W-:Y:S01]  /*2320*/  FFMA R76, R11, R70, R76 ;  /* 0x000000460b4c7223 */ /* 0x000fe2000000004c */
[C---:B0-----:R-:W-:Y:S01]  /*2330*/  FFMA R10, R39.reuse, R66, R18 ;  /* 0x00000042270a7223 */ /* 0x041fe20000000012 */
        /* <DEDUP_REMOVED lines=9> */
[----:B------:R-:W-:Y:S01]  /*23d0*/  UIADD3 UR5, UPT, UPT, UR5, 0x1, URZ ;  /* 0x0000000105057890 */ /* 0x000fe2000fffe0ff */
[C---:B-1----:R-:W-:Y:S01]  /*23e0*/  FFMA R12, R72.reuse, R39, R13 ;  /* 0x00000027480c7223 */ /* 0x042fe2000000000d */
        /* <DEDUP_REMOVED lines=9> */
[----:B------:R-:W-:-:S02]  /*2480*/  FFMA R30, R74, R47, R89 ;  /* 0x0000002f4a1e7223 */ /* 0x000fc40000000059 */
[----:B------:R-:W0:Y:S01]  /*2490*/  LDC R89, c[0x0][0x39c] ;  /* 0x0000e700ff597b82 */ /* 0x000e220000000800 */
[C---:B------:R-:W-:Y:S01]  /*24a0*/  FFMA R53, R8.reuse, R78, R53 ;  /* 0x0000004e08357223 */ /* 0x040fe20000000035 */
[C---:B------:R-:W-:Y:S01]  /*24b0*/  FFMA R81, R8.reuse, R62, R81 ;  /* 0x0000003e08517223 */ /* 0x040fe20000000051 */
[----:B------:R-:W-:Y:S01]  /*24c0*/  FFMA R69, R8, R70, R25 ;  /* 0x0000004608457223 */ /* 0x000fe20000000019 */
[C---:B------:R-:W-:Y:S01]  /*24d0*/  FFMA R8, R64.reuse, R39, R17 ;  /* 0x0000002740087223 */ /* 0x040fe20000000011 */
[----:B------:R-:W-:Y:S01]  /*24e0*/  UISETP.NE.AND UP0, UPT, UR5, URZ, UPT ;  /* 0x000000ff0500728c */ /* 0x000fe2000bf05270 */
[-C--:B------:R-:W-:Y:S01]  /*24f0*/  FFMA R16, R64, R31.reuse, R16 ;  /* 0x0000001f40107223 */ /* 0x080fe20000000010 */
[----:B------:R-:W-:Y:S01]  /*2500*/  FFMA R17, R65, R31, R112 ;  /* 0x0000001f41117223 */ /* 0x000fe20000000070 */
[----:B------:R-:W-:Y:S01]  /*2510*/  FFMA R31, R75, R47, R36 ;  /* 0x0000002f4b1f7223 */ /* 0x000fe20000000024 */
[C---:B------:R-:W-:Y:S01]  /*2520*/  FFMA R80, R9.reuse, R62, R80 ;  /* 0x0000003e09507223 */ /* 0x040fe20000000050 */
[----:B------:R-:W-:Y:S01]  /*2530*/  FFMA R78, R9, R70, R118 ;  /* 0x00000046094e7223 */ /* 0x000fe20000000076 */
[C---:B------:R-:W-:Y:S01]  /*2540*/  FFMA R36, R72.reuse, R55, R37 ;  /* 0x0000003748247223 */ /* 0x040fe20000000025 */
[----:B------:R-:W-:Y:S01]  /*2550*/  FFMA R9, R39, R65, R114 ;  /* 0x0000004127097223 */ /* 0x000fe20000000072 */
[----:B------:R-:W-:Y:S01]  /*2560*/  FFMA R37, R73, R55, R38 ;  /* 0x0000003749257223 */ /* 0x000fe20000000026 */
[----:B------:R-:W-:Y:S01]  /*2570*/  FFMA R52, R72, R79, R53 ;  /* 0x0000004f48347223 */ /* 0x000fe20000000035 */
[-C--:B------:R-:W-:Y:S01]  /*2580*/  FFMA R32, R64, R55.reuse, R32 ;  /* 0x0000003740207223 */ /* 0x080fe20000000020 */
[-C--:B------:R-:W-:Y:S01]  /*2590*/  FFMA R33, R65, R55.reuse, R108 ;  /* 0x0000003741217223 */ /* 0x080fe2000000006c */
[-C--:B------:R-:W-:Y:S01]  /*25a0*/  FFMA R34, R66, R55.reuse, R34 ;  /* 0x0000003742227223 */ /* 0x080fe20000000022 */
[CC--:B------:R-:W-:Y:S01]  /*25b0*/  FFMA R38, R74.reuse, R55.reuse, R87 ;  /* 0x000000374a267223 */ /* 0x0c0fe20000000057 */
[----:B------:R-:W-:Y:S01]  /*25c0*/  FFMA R39, R75, R55, R44 ;  /* 0x000000374b277223 */ /* 0x000fe2000000002c */
[-C--:B------:R-:W-:Y:S01]  /*25d0*/  FFMA R53, R73, R79.reuse, R54 ;  /* 0x0000004f49357223 */ /* 0x080fe20000000036 */
[-C--:B------:R-:W-:Y:S01]  /*25e0*/  FFMA R54, R74, R79.reuse, R61 ;  /* 0x0000004f4a367223 */ /* 0x080fe2000000003d */
        /* <DEDUP_REMOVED lines=18> */
[-C--:B------:R-:W-:Y:S01]  /*2710*/  FFMA R68, R72, R71.reuse, R69 ;  /* 0x0000004748447223 */ /* 0x080fe20000000045 */
[-C--:B------:R-:W-:Y:S01]  /*2720*/  FFMA R64, R64, R71.reuse, R116 ;  /* 0x0000004740407223 */ /* 0x080fe20000000074 */
[-C--:B------:R-:W-:Y:S01]  /*2730*/  FFMA R65, R65, R71.reuse, R102 ;  /* 0x0000004741417223 */ /* 0x080fe20000000066 */
[----:B------:R-:W-:Y:S01]  /*2740*/  FFMA R66, R66, R71, R96 ;  /* 0x0000004742427223 */ /* 0x000fe20000000060 */
[C---:B------:R-:W-:Y:S01]  /*2750*/  FFMA R45, R73.reuse, R83, R46 ;  /* 0x00000053492d7223 */ /* 0x040fe2000000002e */
[-C--:B------:R-:W-:Y:S01]  /*2760*/  FFMA R69, R73, R71.reuse, R78 ;  /* 0x0000004749457223 */ /* 0x080fe2000000004e */
[C---:B------:R-:W-:Y:S01]  /*2770*/  FFMA R70, R74.reuse, R71, R5 ;  /* 0x000000474a467223 */ /* 0x040fe20000000005 */
[-C--:B------:R-:W-:Y:S01]  /*2780*/  FFMA R46, R74, R83.reuse, R85 ;  /* 0x000000534a2e7223 */ /* 0x080fe20000000055 */
[C---:B------:R-:W-:Y:S01]  /*2790*/  FFMA R47, R75.reuse, R83, R82 ;  /* 0x000000534b2f7223 */ /* 0x040fe20000000052 */
[----:B------:R-:W-:Y:S01]  /*27a0*/  FFMA R71, R75, R71, R76 ;  /* 0x000000474b477223 */ /* 0x000fe2000000004c */
[----:B0-----:R-:W-:-:S02]  /*27b0*/  LEA R2, R89, R2, 0x3 ;  /* 0x0000000259027211 */ /* 0x001fc400078e18ff */
[----:B------:R-:W-:Y:S01]  /*27c0*/  IADD3 R6, PT, PT, R6, 0x8, RZ ;  /* 0x0000000806067810 */ /* 0x000fe20007ffe0ff */
[----:B------:R-:W-:Y:S06]  /*27d0*/  BAR.SYNC.DEFER_BLOCKING 0x0 ;  /* 0x0000000000007b1d */ /* 0x000fec0000010000 */
[----:B------:R-:W-:Y:S05]  /*27e0*/  BRA.U UP0, `(.L_x_1) ;  /* 0xffffffdd001c7547 */ /* 0x000fea000b83ffff */
.L_x_0:
[----:B------:R-:W1:Y:S01]  /*27f0*/  S2R R2, SR_CTAID.Y ;  /* 0x0000000000027919 */ /* 0x000e620000002600 */
[----:B------:R-:W2:Y:S01]  /*2800*/  LDC R81, c[0x0][0x39c] ;  /* 0x0000e700ff517b82 */ /* 0x000ea20000000800 */
[----:B------:R-:W3:Y:S07]  /*2810*/  S2R R7, SR_CTAID.X ;  /* 0x0000000000077919 */ /* 0x000eee0000002500 */
[----:B------:R-:W4:Y:S01]  /*2820*/  LDC.64 R4, c[0x0][0x390] ;  /* 0x0000e400ff047b82 */ /* 0x000f220000000a00 */
[----:B-1----:R-:W-:-:S02]  /*2830*/  LEA R3, R2, R3, 0x4 ;  /* 0x0000000302037211 */ /* 0x002fc400078e20ff */
[----:B---3--:R-:W-:Y:S02]  /*2840*/  LEA R2, R7, R0, 0x4 ;  /* 0x0000000007027211 */ /* 0x008fe400078e20ff */
[----:B------:R-:W-:Y:S02]  /*2850*/  SHF.L.U32 R0, R3, 0x3, RZ ;  /* 0x0000000303007819 */ /* 0x000fe400000006ff */
[----:B------:R-:W-:-:S05]  /*2860*/  SHF.L.U32 R3, R2, 0x3, RZ ;  /* 0x0000000302037819 */ /* 0x000fca00000006ff */
[----:B--2---:R-:W-:-:S04]  /*2870*/  IMAD R3, R0, R81, R3 ;  /* 0x0000005100037224 */ /* 0x004fc800078e0203 */
[----:B----4-:R-:W-:-:S05]  /*2880*/  IMAD.WIDE R2, R3, 0x4, R4 ;  /* 0x0000000403027825 */ /* 0x010fca00078e0204 */
[----:B0-----:R0:W-:Y:S01]  /*2890*/  STG.E.128 desc[UR10][R2.64], R8 ;  /* 0x0000000802007986 */ /* 0x0011e2000c101d0a */
[----:B------:R-:W-:-:S03]  /*28a0*/  IMAD.WIDE R4, R81, 0x4, R2 ;  /* 0x0000000451047825 */ /* 0x000fc600078e0202 */
[----:B------:R-:W-:Y:S01]  /*28b0*/  STG.E.128 desc[UR10][R2.64+0x10], R12 ;  /* 0x0000100c02007986 */ /* 0x000fe2000c101d0a */
[----:B------:R-:W-:-:S03]  /*28c0*/  IMAD.WIDE R6, R81, 0x4, R4 ;  /* 0x0000000451067825 */ /* 0x000fc600078e0204 */
[----:B------:R-:W-:Y:S04]  /*28d0*/  STG.E.128 desc[UR10][R4.64], R16 ;  /* 0x0000001004007986 */ /* 0x000fe8000c101d0a */
[----:B------:R-:W-:Y:S01]  /*28e0*/  STG.E.128 desc[UR10][R4.64+0x10], R20 ;  /* 0x0000101404007986 */ /* 0x000fe2000c101d0a */
        /* <DEDUP_REMOVED lines=10> */
[----:B0-----:R-:W-:-:S03]  /*2990*/  IMAD.WIDE R8, R81, 0x4, R78 ;  /* 0x0000000451087825 */ /* 0x001fc600078e024e */
[----:B------:R-:W-:Y:S04]  /*29a0*/  STG.E.128 desc[UR10][R76.64], R48 ;  /* 0x000000304c007986 */ /* 0x000fe8000c101d0a */
[----:B------:R-:W-:Y:S04]  /*29b0*/  STG.E.128 desc[UR10][R76.64+0x10], R52 ;  /* 0x000010344c007986 */ /* 0x000fe8000c101d0a */
[----:B------:R-:W-:Y:S04]  /*29c0*/  STG.E.128 desc[UR10][R78.64], R56 ;  /* 0x000000384e007986 */ /* 0x000fe8000c101d0a */
[----:B------:R-:W-:Y:S04]  /*29d0*/  STG.E.128 desc[UR10][R78.64+0x10], R60 ;  /* 0x0000103c4e007986 */ /* 0x000fe8000c101d0a */
[----:B------:R-:W-:Y:S04]  /*29e0*/  STG.E.128 desc[UR10][R8.64], R64 ;  /* 0x0000004008007986 */ /* 0x000fe8000c101d0a */
[----:B------:R-:W-:Y:S01]  /*29f0*/  STG.E.128 desc[UR10][R8.64+0x10], R68 ;  /* 0x0000104408007986 */ /* 0x000fe2000c101d0a */
[----:B------:R-:W-:Y:S05]  /*2a00*/  EXIT ;  /* 0x000000000000794d */ /* 0x000fea0003800000 */
.L_x_2:
[----:B------:R-:W-:-:S00]  /*2a10*/  BRA `(.L_x_2) ;  /* 0xfffffffc00fc7947 */ /* 0x000fc0000383ffff */
[----:B------:R-:W-:-:S00]  /*2a20*/  NOP ;  /* 0x0000000000007918 */ /* 0x000fc00000000000 */
        /* <DEDUP_REMOVED lines=13> */
.L_x_8:


//--------------------- .text._Z10naiveSgemmPfS_S_iii --------------------------
	.section	.text._Z10naiveSgemmPfS_S_iii,"ax",@progbits
	.align	128
        .global         _Z10naiveSgemmPfS_S_iii
        .type           _Z10naiveSgemmPfS_S_iii,@function
        .size           _Z10naiveSgemmPfS_S_iii,(.L_x_9 - _Z10naiveSgemmPfS_S_iii)
        .other          _Z10naiveSgemmPfS_S_iii,@"STO_CUDA_ENTRY STV_DEFAULT"
_Z10naiveSgemmPfS_S_iii:
.text._Z10naiveSgemmPfS_S_iii:
[----:B------:R-:W-:Y:S01]  /*0000*/  LDC R1, c[0x0][0x37c] ;  /* 0x0000df00ff017b82 */ /* 0x000fe20000000800 */
[----:B------:R-:W0:Y:S07]  /*0010*/  S2R R5, SR_TID.X ;  /* 0x0000000000057919 */ /* 0x000e2e0000002100 */
[----:B------:R-:W0:Y:S01]  /*0020*/  S2UR UR4, SR_CTAID.X ;  /* 0x00000000000479c3 */ /* 0x000e220000002500 */
[----:B------:R-:W1:Y:S07]  /*0030*/  S2R R4, SR_TID.Y ;  /* 0x0000000000047919 */ /* 0x000e6e0000002200 */
[----:B------:R-:W0:Y:S08]  /*0040*/  LDC R0, c[0x0][0x360] ;  /* 0x0000d800ff007b82 */ /* 0x000e300000000800 */
[----:B------:R-:W1:Y:S08]  /*0050*/  S2UR UR5, SR_CTAID.Y ;  /* 0x00000000000579c3 */ /* 0x000e700000002600 */
[----:B------:R-:W1:Y:S08]  /*0060*/  LDC R19, c[0x0][0x364] ;  /* 0x0000d900ff137b82 */ /* 0x000e700000000800 */
[----:B------:R-:W2:Y:S01]  /*0070*/  LDC.64 R2, c[0x0][0x398] ;  /* 0x0000e600ff027b82 */ /* 0x000ea20000000a00 */
[----:B0-----:R-:W-:-:S02]  /*0080*/  IMAD R0, R0, UR4, R5 ;  /* 0x0000000400007c24 */ /* 0x001fc4000f8e0205 */
[----:B-1----:R-:W-:-:S03]  /*0090*/  IMAD R19, R19, UR5, R4 ;  /* 0x0000000513137c24 */ /* 0x002fc6000f8e0204 */
[----:B--2---:R-:W-:-:S04]  /*00a0*/  ISETP.GE.AND P0, PT, R0, R3, PT ;  /* 0x000000030000720c */ /* 0x004fc80003f06270 */
[----:B------:R-:W-:-:S13]  /*00b0*/  ISETP.GE.OR P0, PT, R19, R2, P0 ;  /* 0x000000021300720c */ /* 0x000fda0000706670 */
[----:B------:R-:W-:Y:S05]  /*00c0*/  @P0 EXIT ;  /* 0x000000000000094d */ /* 0x000fea0003800000 */
[----:B------:R-:W0:Y:S01]  /*00d0*/  LDC R2, c[0x0][0x3a0] ;  /* 0x0000e800ff027b82 */ /* 0x000e220000000800 */
[----:B------:R-:W1:Y:S01]  /*00e0*/  LDCU.64 UR4, c[0x0][0x358] ;  /* 0x00006b00ff0477ac */ /* 0x000e620008000a00 */
[----:B------:R-:W-:Y:S01]  /*00f0*/  HFMA2 R24, -RZ, RZ, 0, 0 ;  /* 0x00000000ff187431 */ /* 0x000fe200000001ff */
[----:B0-----:R-:W-:-:S13]  /*0100*/  ISETP.GE.AND P0, PT, R2, 0x1, PT ;  /* 0x000000010200780c */ /* 0x001fda0003f06270 */
[----:B-1----:R-:W-:Y:S05]  /*0110*/  @!P0 BRA `(.L_x_3) ;  /* 0x0000000400e08947 */ /* 0x002fea0003800000 */
[C---:B------:R-:W-:Y:S01]  /*0120*/  ISETP.GE.U32.AND P1, PT, R2.reuse, 0x8, PT ;  /* 0x000000080200780c */ /* 0x040fe20003f26070 */
[----:B------:R-:W-:Y:S01]  /*0130*/  IMAD R20, R19, R2, RZ ;  /* 0x0000000213147224 */ /* 0x000fe200078e02ff */
[----:B------:R-:W-:Y:S02]  /*0140*/  LOP3.LUT R27, R2, 0x7, RZ, 0xc0, !PT ;  /* 0x00000007021b7812 */ /* 0x000fe400078ec0ff */
[----:B------:R-:W-:Y:S02]  /*0150*/  MOV R24, RZ ;  /* 0x000000ff00187202 */ /* 0x000fe40000000f00 */
[----:B------:R-:W-:Y:S02]  /*0160*/  ISETP.NE.AND P0, PT, R27, RZ, PT ;  /* 0x000000ff1b00720c */ /* 0x000fe40003f05270 */
[----:B------:R-:W-:-:S05]  /*0170*/  MOV R21, RZ ;  /* 0x000000ff00157202 */ /* 0x000fca0000000f00 */
[----:B------:R-:W-:Y:S06]  /*0180*/  @!P1 BRA `(.L_x_4) ;  /* 0x0000000000c49947 */ /* 0x000fec0003800000 */
[----:B------:R-:W0:Y:S01]  /*0190*/  LDC.64 R4, c[0x0][0x380] ;  /* 0x0000e000ff047b82 */ /* 0x000e220000000a00 */
[----:B------:R-:W-:Y:S02]  /*01a0*/  LOP3.LUT R21, R2, 0x7ffffff8, RZ, 0xc0, !PT ;  /* 0x7ffffff802157812 */ /* 0x000fe400078ec0ff */
[----:B------:R-:W-:Y:S02]  /*01b0*/  MOV R24, RZ ;  /* 0x000000ff00187202 */ /* 0x000fe40000000f00 */
[----:B------:R-:W-:Y:S02]  /*01c0*/  MOV R18, R0 ;  /* 0x0000000000127202 */ /* 0x000fe40000000f00 */
[----:B------:R-:W-:Y:S01]  /*01d0*/  IADD3 R22, PT, PT, -R21, RZ, RZ ;  /* 0x000000ff15167210 */ /* 0x000fe20007ffe1ff */
[----:B0-----:R-:W-:-:S03]  /*01e0*/  IMAD.WIDE.U32 R4, R20, 0x4, R4 ;  /* 0x0000000414047825 */ /* 0x001fc600078e0004 */
[----:B------:R-:W-:-:S04]  /*01f0*/  IADD3 R6, P1, PT, R4, 0x10, RZ ;  /* 0x0000001004067810 */ /* 0x000fc80007f3e0ff */
[----:B------:R-:W-:-:S09]  /*0200*/  IADD3.X R7, PT, PT, RZ, R5, RZ, P1, !PT ;  /* 0x00000005ff077210 */ /* 0x000fd20000ffe4ff */
.L_x_5:
[----:B------:R-:W0:Y:S01]  /*0210*/  LDC.64 R16, c[0x0][0x388] ;  /* 0x0000e200ff107b82 */ /* 0x000e220000000a00 */
[----:B------:R-:W-:Y:S02]  /*0220*/  MOV R4, R6 ;  /* 0x0000000600047202 */ /* 0x000fe40000000f00 */
[----:B------:R-:W-:-:S05]  /*0230*/  MOV R5, R7 ;  /* 0x0000000700057202 */ /* 0x000fca0000000f00 */
[----:B------:R-:W2:Y:S04]  /*0240*/  LDG.E.CONSTANT R25, desc[UR4][R4.64+-0x10] ;  /* 0xfffff00404197981 */ /* 0x000ea8000c1e9900 */
[----:B------:R-:W3:Y:S04]  /*0250*/  LDG.E.CONSTANT R23, desc[UR4][R4.64+-0xc] ;  /* 0xfffff40404177981 */ /* 0x000ee8000c1e9900 */
[----:B------:R-:W4:Y:S04]  /*0260*/  LDG.E.CONSTANT R29, desc[UR4][R4.64+-0x8] ;  /* 0xfffff804041d7981 */ /* 0x000f28000c1e9900 */
[----:B------:R-:W5:Y:S01]  /*0270*/  LDG.E.CONSTANT R28, desc[UR4][R4.64+-0x4] ;  /* 0xfffffc04041c7981 */ /* 0x000f62000c1e9900 */
[----:B0-----:R-:W-:-:S05]  /*0280*/  IMAD.WIDE R16, R18, 0x4, R16 ;  /* 0x0000000412107825 */ /* 0x001fca00078e0210 */
[----:B------:R0:W2:Y:S01]  /*0290*/  LDG.E.CONSTANT R26, desc[UR4][R16.64] ;  /* 0x00000004101a7981 */ /* 0x0000a2000c1e9900 */
[----:B------:R-:W-:-:S04]  /*02a0*/  IMAD.WIDE R14, R3, 0x4, R16 ;  /* 0x00000004030e7825 */ /* 0x000fc800078e0210 */
[C---:B------:R-:W-:Y:S02]  /*02b0*/  IMAD.WIDE R6, R3.reuse, 0x4, R14 ;  /* 0x0000000403067825 */ /* 0x040fe400078e020e */
[----:B------:R-:W3:Y:S02]  /*02c0*/  LDG.E.CONSTANT R14, desc[UR4][R14.64] ;  /* 0x000000040e0e7981 */ /* 0x000ee4000c1e9900 */
[C---:B------:R-:W-:Y:S02]  /*02d0*/  IMAD.WIDE R10, R3.reuse, 0x4, R6 ;  /* 0x00000004030a7825 */ /* 0x040fe400078e0206 */
[----:B------:R-:W4:Y:S02]  /*02e0*/  LDG.E.CONSTANT R6, desc[UR4][R6.64] ;  /* 0x0000000406067981 */ /* 0x000f24000c1e9900 */
[C---:B------:R-:W-:Y:S02]  /*02f0*/  IMAD.WIDE R8, R3.reuse, 0x4, R10 ;  /* 0x0000000403087825 */ /* 0x040fe400078e020a */
[----:B------:R-:W5:Y:S02]  /*0300*/  LDG.E.CONSTANT R10, desc[UR4][R10.64] ;  /* 0x000000040a0a7981 */ /* 0x000f64000c1e9900 */
[----:B------:R-:W-:-:S02]  /*0310*/  IMAD.WIDE R12, R3, 0x4, R8 ;  /* 0x00000004030c7825 */ /* 0x000fc400078e0208 */
[----:B------:R-:W5:Y:S04]  /*0320*/  LDG.E.CONSTANT R7, desc[UR4][R4.64] ;  /* 0x0000000404077981 */ /* 0x000f68000c1e9900 */
[----:B------:R-:W5:Y:S01]  /*0330*/  LDG.E.CONSTANT R8, desc[UR4][R8.64] ;  /* 0x0000000408087981 */ /* 0x000f62000c1e9900 */
[----:B0-----:R-:W-:-:S03]  /*0340*/  IMAD.WIDE R16, R3, 0x4, R12 ;  /* 0x0000000403107825 */ /* 0x001fc600078e020c */
[----:B------:R-:W5:Y:S04]  /*0350*/  LDG.E.CONSTANT R12, desc[UR4][R12.64] ;  /* 0x000000040c0c7981 */ /* 0x000f68000c1e9900 */
[----:B------:R-:W5:Y:S04]  /*0360*/  LDG.E.CONSTANT R15, desc[UR4][R16.64] ;  /* 0x00000004100f7981 */ /* 0x000f68000c1e9900 */
[----:B------:R-:W5:Y:S04]  /*0370*/  LDG.E.CONSTANT R9, desc[UR4][R4.64+0x4] ;  /* 0x0000040404097981 */ /* 0x000f68000c1e9900 */
[----:B------:R-:W5:Y:S01]  /*0380*/  LDG.E.CONSTANT R11, desc[UR4][R4.64+0xc] ;  /* 0x00000c04040b7981 */ /* 0x000f62000c1e9900 */
[----:B--2---:R-:W-:Y:S01]  /*0390*/  FFMA R26, R25, R26, R24 ;  /* 0x0000001a191a7223 */ /* 0x004fe20000000018 */
[----:B------:R-:W-:-:S02]  /*03a0*/  IMAD.WIDE R24, R3, 0x4, R16 ;  /* 0x0000000403187825 */ /* 0x000fc400078e0210 */
[----:B------:R-:W2:Y:S04]  /*03b0*/  LDG.E.CONSTANT R16, desc[UR4][R4.64+0x8] ;  /* 0x0000080404107981 */ /* 0x000ea8000c1e9900 */
[----:B------:R-:W2:Y:S01]  /*03c0*/  LDG.E.CONSTANT R24, desc[UR4][R24.64] ;  /* 0x0000000418187981 */ /* 0x000ea2000c1e9900 */
[----:B---3--:R-:W-:Y:S01]  /*03d0*/  FFMA R14, R23, R14, R26 ;  /* 0x0000000e170e7223 */ /* 0x008fe2000000001a */
[----:B------:R-:W-:-:S03]  /*03e0*/  IADD3 R22, PT, PT, R22, 0x8, RZ ;  /* 0x0000000816167810 */ /* 0x000fc60007ffe0ff */
[----:B----4-:R-:W-:Y:S01]  /*03f0*/  FFMA R29, R29, R6, R14 ;  /* 0x000000061d1d7223 */ /* 0x010fe2000000000e */
[----:B------:R-:W-:-:S03]  /*0400*/  ISETP.NE.AND P1, PT, R22, RZ, PT ;  /* 0x000000ff1600720c */ /* 0x000fc60003f25270 */
[----:B-----5:R-:W-:Y:S01]  /*0410*/  FFMA R10, R28, R10, R29 ;  /* 0x0000000a1c0a7223 */ /* 0x020fe2000000001d */
[----:B------:R-:W-:-:S03]  /*0420*/  IADD3 R6, P2, PT, R4, 0x20, RZ ;  /* 0x0000002004067810 */ /* 0x000fc60007f5e0ff */
[----:B------:R-:W-:Y:S01]  /*0430*/  FFMA R8, R7, R8, R10 ;  /* 0x0000000807087223 */ /* 0x000fe2000000000a */
[----:B------:R-:W-:Y:S02]  /*0440*/  IADD3.X R7, PT, PT, RZ, R5, RZ, P2, !PT ;  /* 0x00000005ff077210 */ /* 0x000fe400017fe4ff */
[----:B------:R-:W-:Y:S01]  /*0450*/  LEA R18, R3, R18, 0x3 ;  /* 0x0000001203127211 */ /* 0x000fe200078e18ff */
[----:B------:R-:W-:-:S04]  /*0460*/  FFMA R9, R9, R12, R8 ;  /* 0x0000000c09097223 */ /* 0x000fc80000000008 */
[----:B--2---:R-:W-:-:S04]  /*0470*/  FFMA R16, R16, R15, R9 ;  /* 0x0000000f10107223 */ /* 0x004fc80000000009 */
[----:B------:R-:W-:Y:S01]  /*0480*/  FFMA R24, R11, R24, R16 ;  /* 0x000000180b187223 */ /* 0x000fe20000000010 */
[----:B------:R-:W-:Y:S06]  /*0490*/  @P1 BRA `(.L_x_5) ;  /* 0xfffffffc005c1947 */ /* 0x000fec000383ffff */
.L_x_4:
[----:B------:R-:W-:Y:S05]  /*04a0*/  @!P0 BRA `(.L_x_3) ;  /* 0x0000000000fc8947 */ /* 0x000fea0003800000 */
[----:B------:R-:W-:Y:S02]  /*04b0*/  ISETP.GE.U32.AND P1, PT, R27, 0x4, PT ;  /* 0x000000041b00780c */ /* 0x000fe40003f26070 */
[----:B------:R-:W-:-:S04]  /*04c0*/  LOP3.LUT R16, R2, 0x3, RZ, 0xc0, !PT ;  /* 0x0000000302107812 */ /* 0x000fc800078ec0ff */
[----:B------:R-:W-:-:S07]  /*04d0*/  ISETP.NE.AND P0, PT, R16, RZ, PT ;  /* 0x000000ff1000720c */ /* 0x000fce0003f05270 */
[----:B------:R-:W-:Y:S06]  /*04e0*/  @!P1 BRA `(.L_x_6) ;  /* 0x00000000006c9947 */ /* 0x000fec0003800000 */
[----:B------:R-:W0:Y:S01]  /*04f0*/  LDC.64 R6, c[0x0][0x388] ;  /* 0x0000e200ff067b82 */ /* 0x000e220000000a00 */
[----:B------:R-:W1:Y:S01]  /*0500*/  LDCU.64 UR6, c[0x0][0x380] ;  /* 0x00007000ff0677ac */ /* 0x000e620008000a00 */
[----:B------:R-:W-:Y:S01]  /*0510*/  IMAD R9, R21, R3, R0 ;  /* 0x0000000315097224 */ /* 0x000fe200078e0200 */
[CC--:B------:R-:W-:Y:S02]  /*0520*/  IADD3 R5, PT, PT, R20.reuse, R21.reuse, RZ ;  /* 0x0000001514057210 */ /* 0x0c0fe40007ffe0ff */
[----:B------:R-:W-:-:S03]  /*0530*/  IADD3 R10, P1, PT, R20, R21, RZ ;  /* 0x00000015140a7210 */ /* 0x000fc60007f3e0ff */
[----:B------:R-:W2:Y:S01]  /*0540*/  LDC.64 R14, c[0x0][0x380] ;  /* 0x0000e000ff0e7b82 */ /* 0x000ea20000000a00 */
[----:B0-----:R-:W-:-:S04]  /*0550*/  IMAD.WIDE R6, R9, 0x4, R6 ;  /* 0x0000000409067825 */ /* 0x001fc800078e0206 */
[----:B------:R-:W-:Y:S02]  /*0560*/  IMAD.WIDE R8, R3, 0x4, R6 ;  /* 0x0000000403087825 */ /* 0x000fe400078e0206 */
[----:B------:R-:W3:Y:S02]  /*0570*/  LDG.E.CONSTANT R6, desc[UR4][R6.64] ;  /* 0x0000000406067981 */ /* 0x000ee4000c1e9900 */
[----:B--2---:R-:W-:Y:S01]  /*0580*/  IMAD.WIDE.U32 R14, R5, 0x4, R14 ;  /* 0x00000004050e7825 */ /* 0x004fe200078e000e */
[----:B------:R-:W-:Y:S02]  /*0590*/  IADD3.X R5, PT, PT, RZ, RZ, RZ, P1, !PT ;  /* 0x000000ffff057210 */ /* 0x000fe40000ffe4ff */
[----:B-1----:R-:W-:-:S03]  /*05a0*/  LEA R4, P1, R10, UR6, 0x2 ;  /* 0x000000060a047c11 */ /* 0x002fc6000f8210ff */
[----:B------:R-:W3:Y:S01]  /*05b0*/  LDG.E.CONSTANT R15, desc[UR4][R14.64] ;  /* 0x000000040e0f7981 */ /* 0x000ee2000c1e9900 */
[----:B------:R-:W-:Y:S01]  /*05c0*/  LEA.HI.X R5, R10, UR7, R5, 0x2, P1 ;  /* 0x000000070a057c11 */ /* 0x000fe200088f1405 */
[C---:B------:R-:W-:Y:S02]  /*05d0*/  IMAD.WIDE R10, R3.reuse, 0x4, R8 ;  /* 0x00000004030a7825 */ /* 0x040fe400078e0208 */
[----:B------:R-:W2:Y:S04]  /*05e0*/  LDG.E.CONSTANT R8, desc[UR4][R8.64] ;  /* 0x0000000408087981 */ /* 0x000ea8000c1e9900 */
[----:B------:R-:W2:Y:S01]  /*05f0*/  LDG.E.CONSTANT R17, desc[UR4][R4.64+0x4] ;  /* 0x0000040404117981 */ /* 0x000ea2000c1e9900 */
[----:B------:R-:W-:-:S03]  /*0600*/  IMAD.WIDE R12, R3, 0x4, R10 ;  /* 0x00000004030c7825 */ /* 0x000fc600078e020a */
[----:B------:R-:W4:Y:S04]  /*0610*/  LDG.E.CONSTANT R22, desc[UR4][R10.64] ;  /* 0x000000040a167981 */ /* 0x000f28000c1e9900 */
[----:B------:R-:W4:Y:S04]  /*0620*/  LDG.E.CONSTANT R18, desc[UR4][R4.64+0x8] ;  /* 0x0000080404127981 */ /* 0x000f28000c1e9900 */
[----:B------:R-:W5:Y:S04]  /*0630*/  LDG.E.CONSTANT R26, desc[UR4][R4.64+0xc] ;  /* 0x00000c04041a7981 */ /* 0x000f68000c1e9900 */
[----:B------:R-:W5:Y:S01]  /*0640*/  LDG.E.CONSTANT R12, desc[UR4][R12.64] ;  /* 0x000000040c0c7981 */ /* 0x000f62000c1e9900 */
[----:B------:R-:W-:Y:S01]  /*0650*/  IADD3 R21, PT, PT, R21, 0x4, RZ ;  /* 0x0000000415157810 */ /* 0x000fe20007ffe0ff */
[----:B---3--:R-:W-:-:S04]  /*0660*/  FFMA R24, R15, R6, R24 ;  /* 0x000000060f187223 */ /* 0x008fc80000000018 */
[----:B--2---:R-:W-:-:S04]  /*0670*/  FFMA R17, R17, R8, R24 ;  /* 0x0000000811117223 */ /* 0x004fc80000000018 */
[----:B----4-:R-:W-:-:S04]  /*0680*/  FFMA R17, R18, R22, R17 ;  /* 0x0000001612117223 */ /* 0x010fc80000000011 */
[----:B-----5:R-:W-:-:S07]  /*0690*/  FFMA R24, R26, R12, R17 ;  /* 0x0000000c1a187223 */ /* 0x020fce0000000011 */
.L_x_6:
[----:B------:R-:W-:Y:S05]  /*06a0*/  @!P0 BRA `(.L_x_3) ;  /* 0x00000000007c8947 */ /* 0x000fea0003800000 */
[----:B------:R-:W-:Y:S01]  /*06b0*/  ISETP.NE.AND P1, PT, R16, 0x1, PT ;  /* 0x000000011000780c */ /* 0x000fe20003f25270 */
[----:B------:R-:W0:Y:S01]  /*06c0*/  LDC.64 R12, c[0x0][0x380] ;  /* 0x0000e000ff0c7b82 */ /* 0x000e220000000a00 */
[----:B------:R-:W-:-:S04]  /*06d0*/  LOP3.LUT R2, R2, 0x1, RZ, 0xc0, !PT ;  /* 0x0000000102027812 */ /* 0x000fc800078ec0ff */
[----:B------:R-:W-:-:S03]  /*06e0*/  ISETP.NE.U32.AND P0, PT, R2, 0x1, PT ;  /* 0x000000010200780c */ /* 0x000fc60003f05070 */
[----:B------:R-:W1:Y:S04]  /*06f0*/  LDC.64 R10, c[0x0][0x388] ;  /* 0x0000e200ff0a7b82 */ /* 0x000e680000000a00 */
[CC--:B------:R-:W-:Y:S02]  /*0700*/  @P1 IADD3 R15, PT, PT, R20.reuse, R21.reuse, RZ ;  /* 0x00000015140f1210 */ /* 0x0c0fe40007ffe0ff */
[----:B------:R-:W-:Y:S02]  /*0710*/  @P1 IADD3 R2, P2, PT, R20, R21, RZ ;  /* 0x0000001514021210 */ /* 0x000fe40007f5e0ff */
[----:B------:R-:W2:Y:S02]  /*0720*/  @P1 LDC.64 R4, c[0x0][0x380] ;  /* 0x0000e000ff041b82 */ /* 0x000ea40000000a00 */
[----:B------:R-:W-:-:S06]  /*0730*/  @P1 IADD3.X R14, PT, PT, RZ, RZ, RZ, P2, !PT ;  /* 0x000000ffff0e1210 */ /* 0x000fcc00017fe4ff */
[----:B------:R-:W3:Y:S01]  /*0740*/  LDC.64 R6, c[0x0][0x380] ;  /* 0x0000e000ff067b82 */ /* 0x000ee20000000a00 */
[----:B0-----:R-:W-:-:S04]  /*0750*/  @P1 IMAD.WIDE.U32 R12, R15, 0x4, R12 ;  /* 0x000000040f0c1825 */ /* 0x001fc800078e000c */
[C---:B------:R-:W-:Y:S01]  /*0760*/  @P1 IMAD R15, R21.reuse, R3, R0 ;  /* 0x00000003150f1224 */ /* 0x040fe200078e0200 */
[----:B------:R-:W-:Y:S01]  /*0770*/  @P1 IADD3 R21, PT, PT, R21, 0x2, RZ ;  /* 0x0000000215151810 */ /* 0x000fe20007ffe0ff */
[----:B------:R-:W4:Y:S01]  /*0780*/  @P1 LDG.E.CONSTANT R13, desc[UR4][R12.64] ;  /* 0x000000040c0d1981 */ /* 0x000f22000c1e9900 */
[----:B------:R-:W0:Y:S01]  /*0790*/  LDC.64 R8, c[0x0][0x388] ;  /* 0x0000e200ff087b82 */ /* 0x000e220000000a00 */
[----:B-1----:R-:W-:Y:S01]  /*07a0*/  @P1 IMAD.WIDE R10, R15, 0x4, R10 ;  /* 0x000000040f0a1825 */ /* 0x002fe200078e020a */
[----:B------:R-:W-:Y:S02]  /*07b0*/  @!P0 IADD3 R17, PT, PT, R20, R21, RZ ;  /* 0x0000001514118210 */ /* 0x000fe40007ffe0ff */
[----:B--2---:R-:W-:Y:S01]  /*07c0*/  @P1 LEA R4, P2, R2, R4, 0x2 ;  /* 0x0000000402041211 */ /* 0x004fe200078410ff */
[----:B------:R-:W-:-:S03]  /*07d0*/  @!P0 IMAD R21, R21, R3, R0 ;  /* 0x0000000315158224 */ /* 0x000fc600078e0200 */
[----:B------:R-:W-:Y:S01]  /*07e0*/  @P1 LEA.HI.X R5, R2, R5, R14, 0x2, P2 ;  /* 0x0000000502051211 */ /* 0x000fe200010f140e */
[----:B------:R-:W-:Y:S01]  /*07f0*/  @P1 IMAD.WIDE R14, R3, 0x4, R10 ;  /* 0x00000004030e1825 */ /* 0x000fe200078e020a */
[----:B------:R-:W4:Y:S03]  /*0800*/  @P1 LDG.E.CONSTANT R2, desc[UR4][R10.64] ;  /* 0x000000040a021981 */ /* 0x000f26000c1e9900 */
[----:B---3--:R-:W-:Y:S01]  /*0810*/  @!P0 IMAD.WIDE.U32 R6, R17, 0x4, R6 ;  /* 0x0000000411068825 */ /* 0x008fe200078e0006 */
[----:B------:R-:W2:Y:S04]  /*0820*/  @P1 LDG.E.CONSTANT R5, desc[UR4][R4.64+0x4] ;  /* 0x0000040404051981 */ /* 0x000ea8000c1e9900 */
[----:B------:R-:W2:Y:S01]  /*0830*/  @P1 LDG.E.CONSTANT R14, desc[UR4][R14.64] ;  /* 0x000000040e0e1981 */ /* 0x000ea2000c1e9900 */
[----:B0-----:R-:W-:-:S03]  /*0840*/  @!P0 IMAD.WIDE R8, R21, 0x4, R8 ;  /* 0x0000000415088825 */ /* 0x001fc600078e0208 */
[----:B------:R-:W3:Y:S04]  /*0850*/  @!P0 LDG.E.CONSTANT R7, desc[UR4][R6.64] ;  /* 0x0000000406078981 */ /* 0x000ee8000c1e9900 */
[----:B------:R-:W3:Y:S01]  /*0860*/  @!P0 LDG.E.CONSTANT R8, desc[UR4][R8.64] ;  /* 0x0000000408088981 */ /* 0x000ee2000c1e9900 */
[----:B----4-:R-:W-:-:S04]  /*0870*/  @P1 FFMA R2, R13, R2, R24 ;  /* 0x000000020d021223 */ /* 0x010fc80000000018 */
[----:B--2---:R-:W-:-:S04]  /*0880*/  @P1 FFMA R24, R5, R14, R2 ;  /* 0x0000000e05181223 */ /* 0x004fc80000000002 */
[----:B---3--:R-:W-:-:S07]  /*0890*/  @!P0 FFMA R24, R7, R8, R24 ;  /* 0x0000000807188223 */ /* 0x008fce0000000018 */
.L_x_3:
[----:B------:R-:W0:Y:S01]  /*08a0*/  LDC.64 R4, c[0x0][0x390] ;  /* 0x0000e400ff047b82 */ /* 0x000e220000000a00 */
[----:B------:R-:W-:-:S04]  /*08b0*/  IMAD R3, R19, R3, R0 ;  /* 0x0000000313037224 */ /* 0x000fc800078e0200 */
[----:B0-----:R-:W-:-:S05]  /*08c0*/  IMAD.WIDE R2, R3, 0x4, R4 ;  /* 0x0000000403027825 */ /* 0x001fca00078e0204 */
[----:B------:R-:W-:Y:S01]  /*08d0*/  STG.E desc[UR4][R2.64], R24 ;  /* 0x0000001802007986 */ /* 0x000fe2000c101904 */
[----:B------:R-:W-:Y:S05]  /*08e0*/  EXIT ;  /* 0x000000000000794d */ /* 0x000fea0003800000 */
.L_x_7:
        /* <DEDUP_REMOVED lines=9> */
.L_x_9:


//--------------------- .nv.shared._Z11shared_gemmPfS_S_iii --------------------------
	.section	.nv.shared._Z11shared_gemmPfS_S_iii,"aw",@nobits
	.sectionflags	@""
	.align	4
.nv.shared._Z11shared_gemmPfS_S_iii:
	.zero		9216


//--------------------- .nv.shared.reserved.0     --------------------------
	.section	.nv.shared.reserved.0,"aw",@nobits
	.weak		__nv_reservedSMEM_offset_0_alias
	.size		__nv_reservedSMEM_offset_0_alias, 0, 64
	.other		__nv_reservedSMEM_offset_0_alias,@"STO_CUDA_RESERVED_SHARED STV_DEFAULT"
__nv_reservedSMEM_offset_0_alias:
	.zero		0
	.zero		64


//--------------------- .nv.constant0._Z11shared_gemmPfS_S_iii --------------------------
	.section	.nv.constant0._Z11shared_gemmPfS_S_iii,"a",@progbits
	.sectionflags	@""
	.align	4
.nv.constant0._Z11shared_gemmPfS_S_iii:
	.zero		932


//--------------------- .nv.constant0._Z10naiveSgemmPfS_S_iii --------------------------
	.section	.nv.constant0._Z10naiveSgemmPfS_S_iii,"a",@progbits
	.sectionflags	@""
	.align	4
.nv.constant0._Z10naiveSgemmPfS_S_iii:
	.zero		932


//--------------------- SYMBOLS --------------------------

	.type		.nv.reservedSmem.offset0,@object
	.size		.nv.reservedSmem.offset0,0x4
	.type		.nv.reservedSmem.cap,@object
	.size		.nv.reservedSmem.cap,0x4
